	.target	sm_80

	.elftype	@"ET_EXEC"


//--------------------- .note.nv.tkinfo           --------------------------
	.section	.note.nv.tkinfo,"",@"SHT_NOTE"
	.sectionflags	@"SHF_NOTE_NV_TKINFO"
	.tkinfo
        /*0018*/ 	.word	0x00000002
        /*0030*/ 	.string	""
        /*0030*/ 	.string	"ptxas"
        /*0030*/ 	.string	"Cuda compilation tools, release 13.0, V13.0.88"
        /*0030*/ 	.string	"Build cuda_13.0.r13.0/compiler.36424714_0"
        /*0030*/ 	.string	"-v  -suppress-debug-info  -lineinfo  -arch sm_80 "



//--------------------- .note.nv.cuinfo           --------------------------
	.section	.note.nv.cuinfo,"",@"SHT_NOTE"
	.sectionflags	@"SHF_NOTE_NV_CUINFO"
        /*0018*/ 	.short	0x0002
        /*001a*/ 	.short	0x0050
        /*001c*/ 	.short	0x0082
	.zero		2


//--------------------- .nv.info                  --------------------------
	.section	.nv.info,"",@"SHT_CUDA_INFO"
	.align	4


	//----- nvinfo : EIATTR_REGCOUNT
	.align		4
        /*0000*/ 	.byte	0x04, 0x2f
        /*0002*/ 	.short	(.L_2 - .L_1)
	.align		4
.L_1:
        /*0004*/ 	.word	index@(attn_fwd)
        /*0008*/ 	.word	0x0000005f


	//----- nvinfo : EIATTR_FRAME_SIZE
	.align		4
.L_2:
        /*000c*/ 	.byte	0x04, 0x11
        /*000e*/ 	.short	(.L_4 - .L_3)
	.align		4
.L_3:
        /*0010*/ 	.word	index@(attn_fwd)
        /*0014*/ 	.word	0x00000000


	//----- nvinfo : EIATTR_MIN_STACK_SIZE
	.align		4
.L_4:
        /*0018*/ 	.byte	0x04, 0x12
        /*001a*/ 	.short	(.L_6 - .L_5)
	.align		4
.L_5:
        /*001c*/ 	.word	index@(attn_fwd)
        /*0020*/ 	.word	0x00000000
.L_6:


//--------------------- .nv.info.attn_fwd         --------------------------
	.section	.nv.info.attn_fwd,"",@"SHT_CUDA_INFO"
	.sectionflags	@""
	.align	4


	//----- nvinfo : EIATTR_CUDA_API_VERSION
	.align		4
        /*0000*/ 	.byte	0x04, 0x37
        /*0002*/ 	.short	(.L_8 - .L_7)
.L_7:
        /*0004*/ 	.word	0x00000082


	//----- nvinfo : EIATTR_SW2861232_WAR
	.align		4
.L_8:
        /*0008*/ 	.byte	0x01, 0x35
	.zero		2


	//----- nvinfo : EIATTR_PARAM_CBANK
	.align		4
        /*000c*/ 	.byte	0x04, 0x0a
        /*000e*/ 	.short	(.L_10 - .L_9)
	.align		4
.L_9:
        /*0010*/ 	.word	index@(.nv.constant0.attn_fwd)
        /*0014*/ 	.short	0x0160
        /*0016*/ 	.short	0x0088


	//----- nvinfo : EIATTR_CBANK_PARAM_SIZE
	.align		4
.L_10:
        /*0018*/ 	.byte	0x03, 0x19
        /*001a*/ 	.short	0x0088


	//----- nvinfo : EIATTR_KPARAM_INFO
	.align		4
        /*001c*/ 	.byte	0x04, 0x17
        /*001e*/ 	.short	(.L_12 - .L_11)
.L_11:
        /*0020*/ 	.word	0x00000000
        /*0024*/ 	.short	0x0019
        /*0026*/ 	.short	0x0080
        /*0028*/ 	.byte	0x00, 0xf4, 0x21, 0x00


	//----- nvinfo : EIATTR_KPARAM_INFO
	.align		4
.L_12:
        /*002c*/ 	.byte	0x04, 0x17
        /*002e*/ 	.short	(.L_14 - .L_13)
.L_13:
        /*0030*/ 	.word	0x00000000
        /*0034*/ 	.short	0x0018
        /*0036*/ 	.short	0x0078
        /*0038*/ 	.byte	0x00, 0xf4, 0x21, 0x00


	//----- nvinfo : EIATTR_KPARAM_INFO
	.align		4
.L_14:
        /*003c*/ 	.byte	0x04, 0x17
        /*003e*/ 	.short	(.L_16 - .L_15)
.L_15:
        /*0040*/ 	.word	0x00000000
        /*0044*/ 	.short	0x0017
        /*0046*/ 	.short	0x0070
        /*0048*/ 	.byte	0x00, 0xf0, 0x11, 0x00


	//----- nvinfo : EIATTR_KPARAM_INFO
	.align		4
.L_16:
        /*004c*/ 	.byte	0x04, 0x17
        /*004e*/ 	.short	(.L_18 - .L_17)
.L_17:
        /*0050*/ 	.word	0x00000000
        /*0054*/ 	.short	0x0016
        /*0056*/ 	.short	0x006c
        /*0058*/ 	.byte	0x00, 0xf0, 0x11, 0x00


	//----- nvinfo : EIATTR_KPARAM_INFO
	.align		4
.L_18:
        /*005c*/ 	.byte	0x04, 0x17
        /*005e*/ 	.short	(.L_20 - .L_19)
.L_19:
        /*0060*/ 	.word	0x00000000
        /*0064*/ 	.short	0x0015
        /*0066*/ 	.short	0x0068
        /*0068*/ 	.byte	0x00, 0xf0, 0x11, 0x00


	//----- nvinfo : EIATTR_KPARAM_INFO
	.align		4
.L_20:
        /*006c*/ 	.byte	0x04, 0x17
        /*006e*/ 	.short	(.L_22 - .L_21)
.L_21:
        /*0070*/ 	.word	0x00000000
        /*0074*/ 	.short	0x0014
        /*0076*/ 	.short	0x0064
        /*0078*/ 	.byte	0x00, 0xf0, 0x11, 0x00


	//----- nvinfo : EIATTR_KPARAM_INFO
	.align		4
.L_22:
        /*007c*/ 	.byte	0x04, 0x17
        /*007e*/ 	.short	(.L_24 - .L_23)
.L_23:
        /*0080*/ 	.word	0x00000000
        /*0084*/ 	.short	0x0013
        /*0086*/ 	.short	0x0060
        /*0088*/ 	.byte	0x00, 0xf0, 0x11, 0x00


	//----- nvinfo : EIATTR_KPARAM_INFO
	.align		4
.L_24:
        /*008c*/ 	.byte	0x04, 0x17
        /*008e*/ 	.short	(.L_26 - .L_25)
.L_25:
        /*0090*/ 	.word	0x00000000
        /*0094*/ 	.short	0x0012
        /*0096*/ 	.short	0x005c
        /*0098*/ 	.byte	0x00, 0xf0, 0x11, 0x00


	//----- nvinfo : EIATTR_KPARAM_INFO
	.align		4
.L_26:
        /*009c*/ 	.byte	0x04, 0x17
        /*009e*/ 	.short	(.L_28 - .L_27)
.L_27:
        /*00a0*/ 	.word	0x00000000
        /*00a4*/ 	.short	0x0011
        /*00a6*/ 	.short	0x0058
        /*00a8*/ 	.byte	0x00, 0xf0, 0x11, 0x00


	//----- nvinfo : EIATTR_KPARAM_INFO
	.align		4
.L_28:
        /*00ac*/ 	.byte	0x04, 0x17
        /*00ae*/ 	.short	(.L_30 - .L_29)
.L_29:
        /*00b0*/ 	.word	0x00000000
        /*00b4*/ 	.short	0x0010
        /*00b6*/ 	.short	0x0054
        /*00b8*/ 	.byte	0x00, 0xf0, 0x11, 0x00


	//----- nvinfo : EIATTR_KPARAM_INFO
	.align		4
.L_30:
        /*00bc*/ 	.byte	0x04, 0x17
        /*00be*/ 	.short	(.L_32 - .L_31)
.L_31:
        /*00c0*/ 	.word	0x00000000
        /*00c4*/ 	.short	0x000f
        /*00c6*/ 	.short	0x0050
        /*00c8*/ 	.byte	0x00, 0xf0, 0x11, 0x00


	//----- nvinfo : EIATTR_KPARAM_INFO
	.align		4
.L_32:
        /*00cc*/ 	.byte	0x04, 0x17
        /*00ce*/ 	.short	(.L_34 - .L_33)
.L_33:
        /*00d0*/ 	.word	0x00000000
        /*00d4*/ 	.short	0x000e
        /*00d6*/ 	.short	0x004c
        /*00d8*/ 	.byte	0x00, 0xf0, 0x11, 0x00


	//----- nvinfo : EIATTR_KPARAM_INFO
	.align		4
.L_34:
        /*00dc*/ 	.byte	0x04, 0x17
        /*00de*/ 	.short	(.L_36 - .L_35)
.L_35:
        /*00e0*/ 	.word	0x00000000
        /*00e4*/ 	.short	0x000d
        /*00e6*/ 	.short	0x0048
        /*00e8*/ 	.byte	0x00, 0xf0, 0x11, 0x00


	//----- nvinfo : EIATTR_KPARAM_INFO
	.align		4
.L_36:
        /*00ec*/ 	.byte	0x04, 0x17
        /*00ee*/ 	.short	(.L_38 - .L_37)
.L_37:
        /*00f0*/ 	.word	0x00000000
        /*00f4*/ 	.short	0x000c
        /*00f6*/ 	.short	0x0044
        /*00f8*/ 	.byte	0x00, 0xf0, 0x11, 0x00


	//----- nvinfo : EIATTR_KPARAM_INFO
	.align		4
.L_38:
        /*00fc*/ 	.byte	0x04, 0x17
        /*00fe*/ 	.short	(.L_40 - .L_39)
.L_39:
        /*0100*/ 	.word	0x00000000
        /*0104*/ 	.short	0x000b
        /*0106*/ 	.short	0x0040
        /*0108*/ 	.byte	0x00, 0xf0, 0x11, 0x00


	//----- nvinfo : EIATTR_KPARAM_INFO
	.align		4
.L_40:
        /*010c*/ 	.byte	0x04, 0x17
        /*010e*/ 	.short	(.L_42 - .L_41)
.L_41:
        /*0110*/ 	.word	0x00000000
        /*0114*/ 	.short	0x000a
        /*0116*/ 	.short	0x003c
        /*0118*/ 	.byte	0x00, 0xf0, 0x11, 0x00


	//----- nvinfo : EIATTR_KPARAM_INFO
	.align		4
.L_42:
        /*011c*/ 	.byte	0x04, 0x17
        /*011e*/ 	.short	(.L_44 - .L_43)
.L_43:
        /*0120*/ 	.word	0x00000000
        /*0124*/ 	.short	0x0009
        /*0126*/ 	.short	0x0038
        /*0128*/ 	.byte	0x00, 0xf0, 0x11, 0x00


	//----- nvinfo : EIATTR_KPARAM_INFO
	.align		4
.L_44:
        /*012c*/ 	.byte	0x04, 0x17
        /*012e*/ 	.short	(.L_46 - .L_45)
.L_45:
        /*0130*/ 	.word	0x00000000
        /*0134*/ 	.short	0x0008
        /*0136*/ 	.short	0x0034
        /*0138*/ 	.byte	0x00, 0xf0, 0x11, 0x00


	//----- nvinfo : EIATTR_KPARAM_INFO
	.align		4
.L_46:
        /*013c*/ 	.byte	0x04, 0x17
        /*013e*/ 	.short	(.L_48 - .L_47)
.L_47:
        /*0140*/ 	.word	0x00000000
        /*0144*/ 	.short	0x0007
        /*0146*/ 	.short	0x0030
        /*0148*/ 	.byte	0x00, 0xf0, 0x11, 0x00


	//----- nvinfo : EIATTR_KPARAM_INFO
	.align		4
.L_48:
        /*014c*/ 	.byte	0x04, 0x17
        /*014e*/ 	.short	(.L_50 - .L_49)
.L_49:
        /*0150*/ 	.word	0x00000000
        /*0154*/ 	.short	0x0006
        /*0156*/ 	.short	0x002c
        /*0158*/ 	.byte	0x00, 0xf0, 0x11, 0x00


	//----- nvinfo : EIATTR_KPARAM_INFO
	.align		4
.L_50:
        /*015c*/ 	.byte	0x04, 0x17
        /*015e*/ 	.short	(.L_52 - .L_51)
.L_51:
        /*0160*/ 	.word	0x00000000
        /*0164*/ 	.short	0x0005
        /*0166*/ 	.short	0x0028
        /*0168*/ 	.byte	0x00, 0xf0, 0x11, 0x00


	//----- nvinfo : EIATTR_KPARAM_INFO
	.align		4
.L_52:
        /*016c*/ 	.byte	0x04, 0x17
        /*016e*/ 	.short	(.L_54 - .L_53)
.L_53:
        /*0170*/ 	.word	0x00000000
        /*0174*/ 	.short	0x0004
        /*0176*/ 	.short	0x0020
        /*0178*/ 	.byte	0x00, 0xf4, 0x21, 0x00


	//----- nvinfo : EIATTR_KPARAM_INFO
	.align		4
.L_54:
        /*017c*/ 	.byte	0x04, 0x17
        /*017e*/ 	.short	(.L_56 - .L_55)
.L_55:
        /*0180*/ 	.word	0x00000000
        /*0184*/ 	.short	0x0003
        /*0186*/ 	.short	0x0018
        /*0188*/ 	.byte	0x00, 0xf4, 0x21, 0x00


	//----- nvinfo : EIATTR_KPARAM_INFO
	.align		4
.L_56:
        /*018c*/ 	.byte	0x04, 0x17
        /*018e*/ 	.short	(.L_58 - .L_57)
.L_57:
        /*0190*/ 	.word	0x00000000
        /*0194*/ 	.short	0x0002
        /*0196*/ 	.short	0x0010
        /*0198*/ 	.byte	0x00, 0xf4, 0x21, 0x00


	//----- nvinfo : EIATTR_KPARAM_INFO
	.align		4
.L_58:
        /*019c*/ 	.byte	0x04, 0x17
        /*019e*/ 	.short	(.L_60 - .L_59)
.L_59:
        /*01a0*/ 	.word	0x00000000
        /*01a4*/ 	.short	0x0001
        /*01a6*/ 	.short	0x0008
        /*01a8*/ 	.byte	0x00, 0xf4, 0x21, 0x00


	//----- nvinfo : EIATTR_KPARAM_INFO
	.align		4
.L_60:
        /*01ac*/ 	.byte	0x04, 0x17
        /*01ae*/ 	.short	(.L_62 - .L_61)
.L_61:
        /*01b0*/ 	.word	0x00000000
        /*01b4*/ 	.short	0x0000
        /*01b6*/ 	.short	0x0000
        /*01b8*/ 	.byte	0x00, 0xf4, 0x21, 0x00


	//----- nvinfo : EIATTR_MAXREG_COUNT
	.align		4
.L_62:
        /*01bc*/ 	.byte	0x03, 0x1b
        /*01be*/ 	.short	0x0080


	//----- nvinfo : EIATTR_NUM_BARRIERS
	.align		4
        /*01c0*/ 	.byte	0x02, 0x4c
        /*01c2*/ 	.byte	0x01
	.zero		1


	//----- nvinfo : EIATTR_MERCURY_ISA_VERSION
	.align		4
        /*01c4*/ 	.byte	0x03, 0x5f
        /*01c6*/ 	.short	0x0000


	//----- nvinfo : EIATTR_COOP_GROUP_MASK_REGIDS
	.align		4
        /*01c8*/ 	.byte	0x04, 0x29
        /*01ca*/ 	.short	(.L_64 - .L_63)


	//   ....[0]....
.L_63:
        /*01cc*/ 	.word	0xffffffff


	//   ....[1]....
        /*01d0*/ 	.word	0xffffffff


	//   ....[2]....
        /*01d4*/ 	.word	0xffffffff


	//   ....[3]....
        /*01d8*/ 	.word	0xffffffff


	//   ....[4]....
        /*01dc*/ 	.word	0xffffffff


	//   ....[5]....
        /*01e0*/ 	.word	0xffffffff


	//   ....[6]....
        /*01e4*/ 	.word	0xffffffff


	//   ....[7]....
        /*01e8*/ 	.word	0xffffffff


	//----- nvinfo : EIATTR_COOP_GROUP_INSTR_OFFSETS
	.align		4
.L_64:
        /*01ec*/ 	.byte	0x04, 0x28
        /*01ee*/ 	.short	(.L_66 - .L_65)


	//   ....[0]....
.L_65:
        /*01f0*/ 	.word	0x00001600


	//   ....[1]....
        /*01f4*/ 	.word	0x00001630


	//   ....[2]....
        /*01f8*/ 	.word	0x00001a80


	//   ....[3]....
        /*01fc*/ 	.word	0x00001af0


	//   ....[4]....
        /*0200*/ 	.word	0x00001c10


	//   ....[5]....
        /*0204*/ 	.word	0x00001c30


	//   ....[6]....
        /*0208*/ 	.word	0x00002220


	//   ....[7]....
        /*020c*/ 	.word	0x000022c0


	//----- nvinfo : EIATTR_EXIT_INSTR_OFFSETS
	.align		4
.L_66:
        /*0210*/ 	.byte	0x04, 0x1c
        /*0212*/ 	.short	(.L_68 - .L_67)


	//   ....[0]....
.L_67:
        /*0214*/ 	.word	0x00002ed0


	//   ....[1]....
        /*0218*/ 	.word	0x00002f70


	//----- nvinfo : EIATTR_REQNTID
	.align		4
.L_68:
        /*021c*/ 	.byte	0x04, 0x10
        /*021e*/ 	.short	(.L_70 - .L_69)
.L_69:
        /*0220*/ 	.word	0x00000200
        /*0224*/ 	.word	0x00000001
        /*0228*/ 	.word	0x00000001
.L_70:


//--------------------- .nv.callgraph             --------------------------
	.section	.nv.callgraph,"",@"SHT_CUDA_CALLGRAPH"
	.align	4
	.sectionentsize	8
	.align		4
        /*0000*/ 	.word	0x00000000
	.align		4
        /*0004*/ 	.word	0xffffffff
	.align		4
        /*0008*/ 	.word	0x00000000
	.align		4
        /*000c*/ 	.word	0xfffffffe
	.align		4
        /*0010*/ 	.word	0x00000000
	.align		4
        /*0014*/ 	.word	0xfffffffd
	.align		4
        /*0018*/ 	.word	0x00000000
	.align		4
        /*001c*/ 	.word	0xfffffffc


//--------------------- .nv.rel.action            --------------------------
	.section	.nv.rel.action,"",@"SHT_CUDA_RELOCINFO"
	.align	8
	.sectionentsize	8
        /*0000*/ 	.byte	0x73, 0x00, 0x00, 0x00, 0x00, 0x00, 0x00, 0x00, 0x00, 0x00, 0x00, 0x11, 0x25, 0x00, 0x05, 0x36


//--------------------- .nv.constant4             --------------------------
	.section	.nv.constant4,"a",@progbits
	.align	8
	.align		8
.nv.constant4:
        /*0000*/ 	.dword	_$_str


//--------------------- .nv.constant0.attn_fwd    --------------------------
	.section	.nv.constant0.attn_fwd,"a",@progbits
	.sectionflags	@""
	.align	4
.nv.constant0.attn_fwd:
	.zero		488


//--------------------- .text.attn_fwd            --------------------------
	.section	.text.attn_fwd,"ax",@progbits
	.sectioninfo	@"SHI_REGISTERS=95"
	.align	128
        .global         attn_fwd
        .type           attn_fwd,@function
        .size           attn_fwd,(.L_x_3 - attn_fwd)
        .other          attn_fwd,@"STO_CUDA_ENTRY STV_DEFAULT"
attn_fwd:
.text.attn_fwd:
[----:B------:R-:W-:Y:S02]  /*0000*/  IMAD.MOV.U32 R1, RZ, RZ, c[0x0][0x28] ;  /* 0x00000a00ff017624 */ /* 0x000fe400078e00ff */
[----:B------:R-:W0:Y:S01]  /*0010*/  S2R R21, SR_CTAID.X ;  /* 0x0000000000157919 */ /* 0x000e220000002500 */
[----:B------:R-:W-:Y:S01]  /*0020*/  IMAD.MOV.U32 R26, RZ, RZ, c[0x0][0x198] ;  /* 0x00006600ff1a7624 */ /* 0x000fe200078e00ff */
[----:B------:R-:W-:Y:S02]  /*0030*/  ULDC.64 UR6, c[0x0][0x118] ;  /* 0x0000460000067ab9 */ /* 0x000fe40000000a00 */
[----:B------:R-:W0:Y:S04]  /*0040*/  S2R R0, SR_TID.X ;  /* 0x0000000000007919 */ /* 0x000e280000002100 */
[----:B------:R-:W1:Y:S01]  /*0050*/  S2R R2, SR_CTAID.Y ;  /* 0x0000000000027919 */ /* 0x000e620000002600 */
[----:B0-----:R-:W-:Y:S02]  /*0060*/  PRMT R3, R0, 0x6540, R21 ;  /* 0x0000654000037816 */ /* 0x001fe40000000015 */
[----:B------:R-:W-:Y:S01]  /*0070*/  SHF.R.U32.HI R4, RZ, 0x8, R0 ;  /* 0x00000008ff047819 */ /* 0x000fe20000011600 */
[----:B-1----:R-:W-:-:S02]  /*0080*/  IMAD R5, R2, c[0x0][0x190], RZ ;  /* 0x0000640002057a24 */ /* 0x002fc400078e02ff */
[----:B------:R-:W-:Y:S01]  /*0090*/  IMAD R7, R3, c[0x0][0x194], RZ ;  /* 0x0000650003077a24 */ /* 0x000fe200078e02ff */
[----:B------:R-:W-:Y:S01]  /*00a0*/  SGXT.U32 R4, R4, 0x1 ;  /* 0x000000010404781a */ /* 0x000fe20000000000 */
[----:B------:R-:W-:Y:S02]  /*00b0*/  IMAD.SHL.U32 R6, R5, 0x2, RZ ;  /* 0x0000000205067824 */ /* 0x000fe400078e00ff */
[----:B------:R-:W-:Y:S02]  /*00c0*/  IMAD.SHL.U32 R9, R7, 0x2, RZ ;  /* 0x0000000207097824 */ /* 0x000fe400078e00ff */
[----:B------:R-:W-:Y:S02]  /*00d0*/  IMAD R10, R4, c[0x0][0x198], RZ ;  /* 0x00006600040a7a24 */ /* 0x000fe400078e02ff */
[----:B------:R-:W-:Y:S01]  /*00e0*/  IMAD.HI R5, R5, 0x2, RZ ;  /* 0x0000000205057827 */ /* 0x000fe200078e02ff */
[----:B------:R-:W-:-:S03]  /*00f0*/  IADD3 R22, P0, P1, R9, c[0x0][0x160], R6 ;  /* 0x0000580009167a10 */ /* 0x000fc6000791e006 */
[----:B------:R-:W-:-:S04]  /*0100*/  IMAD.HI R8, R7, 0x2, RZ ;  /* 0x0000000207087827 */ /* 0x000fc800078e02ff */
[----:B------:R-:W-:Y:S01]  /*0110*/  IMAD R9, R26, 0x2, R10 ;  /* 0x000000021a097824 */ /* 0x000fe200078e020a */
[----:B------:R-:W-:Y:S02]  /*0120*/  IADD3.X R24, R8, c[0x0][0x164], R5, P0, P1 ;  /* 0x0000590008187a10 */ /* 0x000fe400007e2405 */
[-C--:B------:R-:W-:Y:S01]  /*0130*/  LEA R6, P0, R10, R22.reuse, 0x1 ;  /* 0x000000160a067211 */ /* 0x080fe200078008ff */
[----:B------:R-:W-:Y:S01]  /*0140*/  IMAD R5, R26, 0x2, R9 ;  /* 0x000000021a057824 */ /* 0x000fe200078e0209 */
[----:B------:R-:W-:Y:S02]  /*0150*/  LEA R8, P1, R9, R22, 0x1 ;  /* 0x0000001609087211 */ /* 0x000fe400078208ff */
[----:B------:R-:W-:Y:S01]  /*0160*/  LEA.HI.X.SX32 R7, R10, R24, 0x1, P0 ;  /* 0x000000180a077211 */ /* 0x000fe200000f0eff */
[C---:B------:R-:W-:Y:S01]  /*0170*/  IMAD R13, R26.reuse, 0x2, R5 ;  /* 0x000000021a0d7824 */ /* 0x040fe200078e0205 */
[----:B------:R-:W-:Y:S02]  /*0180*/  LEA R10, P0, R5, R22, 0x1 ;  /* 0x00000016050a7211 */ /* 0x000fe400078008ff */
[-C--:B------:R-:W-:Y:S01]  /*0190*/  LEA.HI.X.SX32 R9, R9, R24.reuse, 0x1, P1 ;  /* 0x0000001809097211 */ /* 0x080fe200008f0eff */
[C---:B------:R-:W-:Y:S01]  /*01a0*/  IMAD R12, R26.reuse, 0x2, R13 ;  /* 0x000000021a0c7824 */ /* 0x040fe200078e020d */
[----:B------:R-:W-:Y:S01]  /*01b0*/  LEA.HI.X.SX32 R11, R5, R24, 0x1, P0 ;  /* 0x00000018050b7211 */ /* 0x000fe200000f0eff */
[----:B------:R0:W2:Y:S02]  /*01c0*/  LDG.E.U16 R20, [R6.64] ;  /* 0x0000000606147981 */ /* 0x0000a4000c1e1500 */
[----:B------:R-:W-:Y:S01]  /*01d0*/  IMAD R5, R26, 0x2, R12 ;  /* 0x000000021a057824 */ /* 0x000fe200078e020c */
[-C--:B------:R-:W-:Y:S01]  /*01e0*/  LEA R14, P0, R12, R22.reuse, 0x1 ;  /* 0x000000160c0e7211 */ /* 0x080fe200078008ff */
[----:B------:R1:W3:Y:S03]  /*01f0*/  LDG.E.U16 R9, [R8.64] ;  /* 0x0000000608097981 */ /* 0x0002e6000c1e1500 */
[----:B------:R-:W-:Y:S01]  /*0200*/  LEA R19, R26, R5, 0x1 ;  /* 0x000000051a137211 */ /* 0x000fe200078e08ff */
[----:B------:R4:W5:Y:S01]  /*0210*/  LDG.E.U16 R10, [R10.64] ;  /* 0x000000060a0a7981 */ /* 0x000962000c1e1500 */
[----:B------:R-:W-:-:S02]  /*0220*/  LEA R16, P1, R5, R22, 0x1 ;  /* 0x0000001605107211 */ /* 0x000fc400078208ff */
[----:B------:R-:W-:Y:S01]  /*0230*/  LEA.HI.X.SX32 R15, R12, R24, 0x1, P0 ;  /* 0x000000180c0f7211 */ /* 0x000fe200000f0eff */
[----:B0-----:R-:W-:Y:S01]  /*0240*/  IMAD R7, R26, 0x2, R19 ;  /* 0x000000021a077824 */ /* 0x001fe200078e0213 */
[----:B------:R-:W-:Y:S02]  /*0250*/  LEA R18, P2, R19, R22, 0x1 ;  /* 0x0000001613127211 */ /* 0x000fe400078408ff */
[----:B------:R-:W-:Y:S01]  /*0260*/  LEA.HI.X.SX32 R17, R5, R24, 0x1, P1 ;  /* 0x0000001805117211 */ /* 0x000fe200008f0eff */
[----:B------:R0:W3:Y:S01]  /*0270*/  LDG.E.U16 R14, [R14.64] ;  /* 0x000000060e0e7981 */ /* 0x0000e2000c1e1500 */
[-C--:B------:R-:W-:Y:S02]  /*0280*/  LEA R12, P0, R13, R22.reuse, 0x1 ;  /* 0x000000160d0c7211 */ /* 0x080fe400078008ff */
[----:B------:R-:W-:Y:S01]  /*0290*/  LEA R6, P1, R7, R22, 0x1 ;  /* 0x0000001607067211 */ /* 0x000fe200078208ff */
[----:B------:R0:W5:Y:S01]  /*02a0*/  LDG.E.U16 R16, [R16.64] ;  /* 0x0000000610107981 */ /* 0x000162000c1e1500 */
[----:B------:R-:W-:-:S02]  /*02b0*/  LEA.HI.X.SX32 R19, R19, R24, 0x1, P2 ;  /* 0x0000001813137211 */ /* 0x000fc400010f0eff */
[-C--:B------:R-:W-:Y:S02]  /*02c0*/  LEA.HI.X.SX32 R13, R13, R24.reuse, 0x1, P0 ;  /* 0x000000180d0d7211 */ /* 0x080fe400000f0eff */
[----:B------:R-:W-:Y:S01]  /*02d0*/  LEA.HI.X.SX32 R7, R7, R24, 0x1, P1 ;  /* 0x0000001807077211 */ /* 0x000fe200008f0eff */
[----:B------:R0:W5:Y:S04]  /*02e0*/  LDG.E.U16 R18, [R18.64] ;  /* 0x0000000612127981 */ /* 0x000168000c1e1500 */
[----:B------:R0:W5:Y:S04]  /*02f0*/  LDG.E.U16 R12, [R12.64] ;  /* 0x000000060c0c7981 */ /* 0x000168000c1e1500 */
[----:B----4-:R4:W5:Y:S01]  /*0300*/  LDG.E.U16 R11, [R6.64] ;  /* 0x00000006060b7981 */ /* 0x010962000c1e1500 */
[----:B------:R-:W-:Y:S01]  /*0310*/  LOP3.LUT R5, R0, 0xff, RZ, 0xc0, !PT ;  /* 0x000000ff00057812 */ /* 0x000fe200078ec0ff */
[----:B0-----:R-:W-:Y:S01]  /*0320*/  IMAD.SHL.U32 R13, R21, 0x100, RZ ;  /* 0x00000100150d7824 */ /* 0x001fe200078e00ff */
[----:B-1----:R-:W-:-:S03]  /*0330*/  SHF.R.S32.HI R8, RZ, 0x8, R0 ;  /* 0x00000008ff087819 */ /* 0x002fc60000011400 */
[----:B------:R-:W-:Y:S01]  /*0340*/  IMAD.SHL.U32 R5, R5, 0x2, RZ ;  /* 0x0000000205057824 */ /* 0x000fe200078e00ff */
[----:B----4-:R-:W-:Y:S02]  /*0350*/  IADD3 R7, R13, 0x100, RZ ;  /* 0x000001000d077810 */ /* 0x010fe40007ffe0ff */
[----:B------:R-:W-:Y:S02]  /*0360*/  SGXT R8, R8, 0x1 ;  /* 0x000000010808781a */ /* 0x000fe40000000200 */
[----:B------:R-:W-:Y:S02]  /*0370*/  ISETP.GE.AND P0, PT, R7, 0x1, PT ;  /* 0x000000010700780c */ /* 0x000fe40003f06270 */
[----:B------:R-:W-:-:S04]  /*0380*/  LOP3.LUT R5, R5, 0x210, R8, 0x78, !PT ;  /* 0x0000021005057812 */ /* 0x000fc800078e7808 */
[C---:B------:R-:W-:Y:S02]  /*0390*/  LOP3.LUT R15, R5.reuse, 0x20, RZ, 0x3c, !PT ;  /* 0x00000020050f7812 */ /* 0x040fe400078e3cff */
[C---:B------:R-:W-:Y:S02]  /*03a0*/  LOP3.LUT R17, R5.reuse, 0x40, RZ, 0x3c, !PT ;  /* 0x0000004005117812 */ /* 0x040fe400078e3cff */
[----:B------:R-:W-:Y:S01]  /*03b0*/  LOP3.LUT R19, R5, 0x60, RZ, 0x3c, !PT ;  /* 0x0000006005137812 */ /* 0x000fe200078e3cff */
[----:B------:R-:W-:Y:S01]  /*03c0*/  IMAD.MOV.U32 R49, RZ, RZ, -0x800000 ;  /* 0xff800000ff317424 */ /* 0x000fe200078e00ff */
[----:B------:R-:W-:Y:S01]  /*03d0*/  CS2R R28, SRZ ;  /* 0x00000000001c7805 */ /* 0x000fe2000001ff00 */
[----:B------:R-:W-:Y:S01]  /*03e0*/  IMAD.MOV.U32 R8, RZ, RZ, 0x3f800000 ;  /* 0x3f800000ff087424 */ /* 0x000fe200078e00ff */
[----:B------:R-:W-:Y:S01]  /*03f0*/  CS2R R30, SRZ ;  /* 0x00000000001e7805 */ /* 0x000fe2000001ff00 */
[----:B------:R-:W-:Y:S01]  /*0400*/  IMAD.MOV.U32 R6, RZ, RZ, 0x3f800000 ;  /* 0x3f800000ff067424 */ /* 0x000fe200078e00ff */
[----:B------:R-:W-:Y:S01]  /*0410*/  CS2R R24, SRZ ;  /* 0x0000000000187805 */ /* 0x000fe2000001ff00 */
[----:B------:R-:W-:Y:S01]  /*0420*/  IMAD.MOV.U32 R44, RZ, RZ, -0x800000 ;  /* 0xff800000ff2c7424 */ /* 0x000fe200078e00ff */
[----:B------:R-:W-:Y:S01]  /*0430*/  CS2R R26, SRZ ;  /* 0x00000000001a7805 */ /* 0x000fe2000001ff00 */
[----:B--2---:R-:W-:Y:S04]  /*0440*/  STS.U16 [R5], R20 ;  /* 0x0000001405007388 */ /* 0x004fe80000000400 */
[----:B---3--:R-:W-:Y:S04]  /*0450*/  STS.U16 [R5+0x1000], R14 ;  /* 0x0010000e05007388 */ /* 0x008fe80000000400 */
[----:B------:R0:W-:Y:S04]  /*0460*/  STS.U16 [R15+0x400], R9 ;  /* 0x000400090f007388 */ /* 0x0001e80000000400 */
[----:B-----5:R-:W-:Y:S04]  /*0470*/  STS.U16 [R15+0x1400], R16 ;  /* 0x001400100f007388 */ /* 0x020fe80000000400 */
[----:B------:R1:W-:Y:S01]  /*0480*/  STS.U16 [R17+0x800], R10 ;  /* 0x0008000a11007388 */ /* 0x0003e20000000400 */
[----:B0-----:R-:W-:-:S03]  /*0490*/  LOP3.LUT R9, R0, 0x1e0, RZ, 0xc0, !PT ;  /* 0x000001e000097812 */ /* 0x001fc600078ec0ff */
[----:B------:R-:W-:Y:S04]  /*04a0*/  STS.U16 [R17+0x1800], R18 ;  /* 0x0018001211007388 */ /* 0x000fe80000000400 */
[----:B------:R0:W-:Y:S01]  /*04b0*/  STS.U16 [R19+0xc00], R12 ;  /* 0x000c000c13007388 */ /* 0x0001e20000000400 */
[----:B-1----:R-:W-:-:S03]  /*04c0*/  LOP3.LUT R10, R0, 0x1c0, RZ, 0xc0, !PT ;  /* 0x000001c0000a7812 */ /* 0x002fc600078ec0ff */
[----:B------:R1:W-:Y:S01]  /*04d0*/  STS.U16 [R19+0x1c00], R11 ;  /* 0x001c000b13007388 */ /* 0x0003e20000000400 */
[C---:B0-----:R-:W-:Y:S01]  /*04e0*/  LOP3.LUT R12, R0.reuse, 0x7, RZ, 0xc0, !PT ;  /* 0x00000007000c7812 */ /* 0x041fe200078ec0ff */
[----:B-1----:R-:W-:Y:S01]  /*04f0*/  IMAD.SHL.U32 R11, R0, 0x2, RZ ;  /* 0x00000002000b7824 */ /* 0x002fe200078e00ff */
[----:B------:R-:W-:Y:S05]  /*0500*/  @!P0 BRA `(.L_x_0) ;  /* 0x00001e4000008947 */ /* 0x000fea0003800000 */
[----:B------:R-:W-:Y:S01]  /*0510*/  SHF.R.U32.HI R14, RZ, 0x2, R0 ;  /* 0x00000002ff0e7819 */ /* 0x000fe20000011600 */
[----:B------:R-:W-:Y:S01]  /*0520*/  IMAD R5, R2, c[0x0][0x1a0], RZ ;  /* 0x0000680002057a24 */ /* 0x000fe200078e02ff */
[----:B------:R-:W-:Y:S01]  /*0530*/  SHF.R.U32.HI R6, RZ, 0x1, R9 ;  /* 0x00000001ff067819 */ /* 0x000fe20000011609 */
[----:B------:R-:W-:Y:S01]  /*0540*/  IMAD.MOV.U32 R23, RZ, RZ, c[0x0][0x1b8] ;  /* 0x00006e00ff177624 */ /* 0x000fe200078e00ff */
[----:B------:R-:W-:Y:S01]  /*0550*/  SGXT.U32 R14, R14, 0x3 ;  /* 0x000000030e0e781a */ /* 0x000fe20000000000 */
[----:B------:R-:W-:Y:S01]  /*0560*/  IMAD R22, R12, 0x90, RZ ;  /* 0x000000900c167824 */ /* 0x000fe200078e02ff */
[C---:B------:R-:W-:Y:S01]  /*0570*/  LOP3.LUT R8, R0.reuse, 0xf, RZ, 0xc0, !PT ;  /* 0x0000000f00087812 */ /* 0x040fe200078ec0ff */
[----:B------:R-:W-:Y:S01]  /*0580*/  IMAD.MOV.U32 R74, RZ, RZ, -0x800000 ;  /* 0xff800000ff4a7424 */ /* 0x000fe200078e00ff */
[----:B------:R-:W-:Y:S01]  /*0590*/  LOP3.LUT R15, R0, 0x3f, RZ, 0xc0, !PT ;  /* 0x0000003f000f7812 */ /* 0x000fe200078ec0ff */
[----:B------:R-:W-:Y:S01]  /*05a0*/  IMAD.MOV.U32 R73, RZ, RZ, -0x800000 ;  /* 0xff800000ff497424 */ /* 0x000fe200078e00ff */
[----:B------:R-:W-:Y:S01]  /*05b0*/  LOP3.LUT R13, R13, R6, R14, 0xfe, !PT ;  /* 0x000000060d0d7212 */ /* 0x000fe200078efe0e */
[----:B------:R-:W-:Y:S01]  /*05c0*/  IMAD R14, R8, c[0x0][0x1a8], RZ ;  /* 0x00006a00080e7a24 */ /* 0x000fe200078e02ff */
[----:B------:R-:W-:Y:S01]  /*05d0*/  SHF.L.U32 R19, R12, 0x4, RZ ;  /* 0x000000040c137819 */ /* 0x000fe200000006ff */
[----:B------:R-:W-:Y:S01]  /*05e0*/  IMAD R17, R15, c[0x0][0x1b4], RZ ;  /* 0x00006d000f117a24 */ /* 0x000fe200078e02ff */
[----:B------:R-:W-:Y:S01]  /*05f0*/  LOP3.LUT R21, R0, 0x10, RZ, 0xc0, !PT ;  /* 0x0000001000157812 */ /* 0x000fe200078ec0ff */
[----:B------:R-:W-:Y:S01]  /*0600*/  IMAD.SHL.U32 R8, R5, 0x2, RZ ;  /* 0x0000000205087824 */ /* 0x000fe200078e00ff */
[----:B------:R-:W-:Y:S01]  /*0610*/  LOP3.LUT R18, R19, 0x1e0, R0, 0x78, !PT ;  /* 0x000001e013127812 */ /* 0x000fe200078e7800 */
[----:B------:R-:W-:Y:S01]  /*0620*/  IMAD.SHL.U32 R15, R14, 0x2, RZ ;  /* 0x000000020e0f7824 */ /* 0x000fe200078e00ff */
[----:B------:R-:W-:Y:S01]  /*0630*/  CS2R R28, SRZ ;  /* 0x00000000001c7805 */ /* 0x000fe2000001ff00 */
[----:B------:R-:W-:Y:S01]  /*0640*/  IMAD R6, R2, c[0x0][0x1b0], RZ ;  /* 0x00006c0002067a24 */ /* 0x000fe200078e02ff */
[----:B------:R-:W-:Y:S01]  /*0650*/  LOP3.LUT R18, R18, 0x10, R11, 0x78, !PT ;  /* 0x0000001012127812 */ /* 0x000fe200078e780b */
[----:B------:R-:W-:Y:S01]  /*0660*/  IMAD.SHL.U32 R19, R17, 0x2, RZ ;  /* 0x0000000211137824 */ /* 0x000fe200078e00ff */
[----:B------:R-:W-:Y:S01]  /*0670*/  IADD3 R68, P0, P1, R15, c[0x0][0x168], R8 ;  /* 0x00005a000f447a10 */ /* 0x000fe2000791e008 */
[----:B------:R-:W-:Y:S01]  /*0680*/  IMAD R15, R12, 0x2, R21 ;  /* 0x000000020c0f7824 */ /* 0x000fe200078e0215 */
[----:B------:R-:W-:Y:S01]  /*0690*/  CS2R R30, SRZ ;  /* 0x00000000001e7805 */ /* 0x000fe2000001ff00 */
[----:B------:R-:W-:Y:S01]  /*06a0*/  IMAD.SHL.U32 R16, R6, 0x2, RZ ;  /* 0x0000000206107824 */ /* 0x000fe200078e00ff */
[----:B------:R-:W-:Y:S01]  /*06b0*/  CS2R R24, SRZ ;  /* 0x0000000000187805 */ /* 0x000fe2000001ff00 */
[----:B------:R-:W-:Y:S01]  /*06c0*/  IMAD.HI R5, R5, 0x2, RZ ;  /* 0x0000000205057827 */ /* 0x000fe200078e02ff */
[----:B------:R-:W-:Y:S01]  /*06d0*/  CS2R R26, SRZ ;  /* 0x00000000001a7805 */ /* 0x000fe2000001ff00 */
[----:B------:R-:W-:Y:S01]  /*06e0*/  UMOV UR4, URZ ;  /* 0x0000003f00047c82 */ /* 0x000fe20008000000 */
[----:B------:R-:W-:Y:S01]  /*06f0*/  IADD3 R19, P2, P3, R19, c[0x0][0x170], R16 ;  /* 0x00005c0013137a10 */ /* 0x000fe20007b5e010 */
[----:B------:R-:W-:Y:S01]  /*0700*/  IMAD.HI R8, R14, 0x2, RZ ;  /* 0x000000020e087827 */ /* 0x000fe200078e02ff */
[----:B------:R-:W-:Y:S01]  /*0710*/  SHF.R.S32.HI R16, RZ, 0x2, R0 ;  /* 0x00000002ff107819 */ /* 0x000fe20000011400 */
[----:B------:R-:W-:-:S02]  /*0720*/  UMOV UR5, URZ ;  /* 0x0000003f00057c82 */ /* 0x000fc40008000000 */
[----:B------:R-:W-:Y:S01]  /*0730*/  IMAD.U32 R14, R15, 0x100, R18 ;  /* 0x000001000f0e7824 */ /* 0x000fe200078e0012 */
[--C-:B------:R-:W-:Y:S01]  /*0740*/  SHF.R.U32.HI R15, RZ, 0x6, R0.reuse ;  /* 0x00000006ff0f7819 */ /* 0x100fe20000011600 */
[----:B------:R-:W-:Y:S01]  /*0750*/  IMAD.HI R6, R6, 0x2, RZ ;  /* 0x0000000206067827 */ /* 0x000fe200078e02ff */
[----:B------:R-:W-:Y:S02]  /*0760*/  IADD3.X R20, R8, c[0x0][0x16c], R5, P0, P1 ;  /* 0x00005b0008147a10 */ /* 0x000fe400007e2405 */
[----:B------:R-:W-:Y:S01]  /*0770*/  SHF.R.U32.HI R8, RZ, 0x4, R0 ;  /* 0x00000004ff087819 */ /* 0x000fe20000011600 */
[----:B------:R-:W-:Y:S01]  /*0780*/  IMAD.HI R17, R17, 0x2, RZ ;  /* 0x0000000211117827 */ /* 0x000fe200078e02ff */
[----:B------:R-:W-:Y:S02]  /*0790*/  SGXT.U32 R5, R15, 0x3 ;  /* 0x000000030f05781a */ /* 0x000fe40000000000 */
[----:B------:R-:W-:Y:S02]  /*07a0*/  SGXT R16, R16, 0x1 ;  /* 0x000000011010781a */ /* 0x000fe40000000200 */
[----:B------:R-:W-:-:S02]  /*07b0*/  IADD3.X R17, R17, c[0x0][0x174], R6, P2, P3 ;  /* 0x00005d0011117a10 */ /* 0x000fc400017e6406 */
[----:B------:R-:W-:Y:S01]  /*07c0*/  SGXT.U32 R6, R8, 0x5 ;  /* 0x000000050806781a */ /* 0x000fe20000000000 */
[----:B------:R-:W-:Y:S01]  /*07d0*/  IMAD R8, R5, c[0x0][0x1b8], RZ ;  /* 0x00006e0005087a24 */ /* 0x000fe200078e02ff */
[C---:B------:R-:W-:Y:S02]  /*07e0*/  LEA.HI R5, R0.reuse, 0x20, RZ, 0x1c ;  /* 0x0000002000057811 */ /* 0x040fe400078fe0ff */
[----:B------:R-:W-:Y:S01]  /*07f0*/  LOP3.LUT R15, R0, 0x3, RZ, 0xc0, !PT ;  /* 0x00000003000f7812 */ /* 0x000fe200078ec0ff */
[----:B------:R-:W-:Y:S01]  /*0800*/  IMAD R6, R6, c[0x0][0x1a4], RZ ;  /* 0x0000690006067a24 */ /* 0x000fe200078e02ff */
[----:B------:R-:W-:Y:S01]  /*0810*/  LOP3.LUT R18, R16, 0x90, RZ, 0xc0, !PT ;  /* 0x0000009010127812 */ /* 0x000fe200078ec0ff */
[----:B------:R-:W-:Y:S01]  /*0820*/  IMAD R5, R5, c[0x0][0x1a4], RZ ;  /* 0x0000690005057a24 */ /* 0x000fe200078e02ff */
[----:B------:R-:W-:Y:S01]  /*0830*/  LEA R64, P2, R8, R19, 0x1 ;  /* 0x0000001308407211 */ /* 0x000fe200078408ff */
[----:B------:R-:W-:Y:S01]  /*0840*/  IMAD R16, R23, 0x8, R8 ;  /* 0x0000000817107824 */ /* 0x000fe200078e0208 */
[----:B------:R-:W-:-:S02]  /*0850*/  LEA R70, P0, R6, R68, 0x1 ;  /* 0x0000004406467211 */ /* 0x000fc400078008ff */
[----:B------:R-:W-:Y:S02]  /*0860*/  LEA R68, P1, R5, R68, 0x1 ;  /* 0x0000004405447211 */ /* 0x000fe400078208ff */
[----:B------:R-:W-:Y:S02]  /*0870*/  LEA R18, R15, R18, 0x5 ;  /* 0x000000120f127211 */ /* 0x000fe400078e28ff */
[----:B------:R-:W-:Y:S02]  /*0880*/  LEA.HI.X.SX32 R69, R5, R20, 0x1, P1 ;  /* 0x0000001405457211 */ /* 0x000fe400008f0eff */
[----:B------:R-:W-:Y:S02]  /*0890*/  SHF.R.S32.HI R5, RZ, 0x6, R0 ;  /* 0x00000006ff057819 */ /* 0x000fe40000011400 */
[----:B------:R-:W-:Y:S02]  /*08a0*/  LEA R66, P3, R16, R19, 0x1 ;  /* 0x0000001310427211 */ /* 0x000fe400078608ff */
[----:B------:R-:W-:-:S02]  /*08b0*/  SGXT R5, R5, 0x1 ;  /* 0x000000010505781a */ /* 0x000fc40000000200 */
[--C-:B------:R-:W-:Y:S02]  /*08c0*/  LOP3.LUT R18, R18, 0x10, R11.reuse, 0x78, !PT ;  /* 0x0000001012127812 */ /* 0x100fe400078e780b */
[----:B------:R-:W-:Y:S01]  /*08d0*/  LEA.HI.X.SX32 R71, R6, R20, 0x1, P0 ;  /* 0x0000001406477211 */ /* 0x000fe200000f0eff */
[----:B------:R-:W-:Y:S01]  /*08e0*/  IMAD.MOV.U32 R6, RZ, RZ, 0x3f800000 ;  /* 0x3f800000ff067424 */ /* 0x000fe200078e00ff */
[--C-:B------:R-:W-:Y:S02]  /*08f0*/  LOP3.LUT R19, R22, 0x30, R11.reuse, 0x78, !PT ;  /* 0x0000003016137812 */ /* 0x100fe400078e780b */
[----:B------:R-:W-:Y:S02]  /*0900*/  SHF.R.U32.HI R20, RZ, 0x2, R10 ;  /* 0x00000002ff147819 */ /* 0x000fe4000001160a */
[----:B------:R-:W-:Y:S02]  /*0910*/  LOP3.LUT R22, R5, 0x90, RZ, 0xc0, !PT ;  /* 0x0000009005167812 */ /* 0x000fe400078ec0ff */
[-C--:B------:R-:W-:Y:S01]  /*0920*/  LEA.HI.X.SX32 R67, R16, R17.reuse, 0x1, P3 ;  /* 0x0000001110437211 */ /* 0x080fe200018f0eff */
[----:B------:R-:W-:Y:S01]  /*0930*/  IMAD R16, R21, 0x10, R18 ;  /* 0x0000001015107824 */ /* 0x000fe200078e0212 */
[----:B------:R-:W-:Y:S01]  /*0940*/  LEA.HI.X.SX32 R65, R8, R17, 0x1, P2 ;  /* 0x0000001108417211 */ /* 0x000fe200010f0eff */
[----:B------:R-:W-:Y:S01]  /*0950*/  IMAD.MOV.U32 R8, RZ, RZ, 0x3f800000 ;  /* 0x3f800000ff087424 */ /* 0x000fe200078e00ff */
[--C-:B------:R-:W-:Y:S01]  /*0960*/  LOP3.LUT R20, R20, 0x3fe, R11.reuse, 0x78, !PT ;  /* 0x000003fe14147812 */ /* 0x100fe200078e780b */
[----:B------:R-:W-:Y:S01]  /*0970*/  IMAD.MOV.U32 R18, RZ, RZ, RZ ;  /* 0x000000ffff127224 */ /* 0x000fe200078e00ff */
[----:B------:R-:W-:Y:S01]  /*0980*/  LOP3.LUT R21, R19, 0x40, RZ, 0x3c, !PT ;  /* 0x0000004013157812 */ /* 0x000fe200078e3cff */
[----:B------:R-:W-:Y:S01]  /*0990*/  IMAD.MOV.U32 R17, RZ, RZ, RZ ;  /* 0x000000ffff117224 */ /* 0x000fe200078e00ff */
[----:B------:R-:W-:-:S02]  /*09a0*/  LOP3.LUT R22, R22, 0x37e, R11, 0x78, !PT ;  /* 0x0000037e16167812 */ /* 0x000fc400078e780b */
[----:B------:R-:W-:Y:S02]  /*09b0*/  LOP3.LUT R5, R13, 0x8, RZ, 0xfc, !PT ;  /* 0x000000080d057812 */ /* 0x000fe400078efcff */
.L_x_1:
[----:B------:R-:W-:-:S04]  /*09c0*/  IMAD.WIDE R36, R18, 0x2, R70 ;  /* 0x0000000212247825 */ /* 0x000fc800078e0246 */
[----:B------:R-:W-:Y:S02]  /*09d0*/  IMAD.WIDE R38, R18, 0x2, R68 ;  /* 0x0000000212267825 */ /* 0x000fe400078e0244 */
[----:B------:R0:W2:Y:S04]  /*09e0*/  LDG.E.U16 R37, [R36.64] ;  /* 0x0000000624257981 */ /* 0x0000a8000c1e1500 */
[----:B------:R1:W3:Y:S01]  /*09f0*/  LDG.E.U16 R39, [R38.64] ;  /* 0x0000000626277981 */ /* 0x0002e2000c1e1500 */
[----:B------:R-:W-:-:S03]  /*0a00*/  IMAD.WIDE R48, R17, 0x2, R64 ;  /* 0x0000000211307825 */ /* 0x000fc600078e0240 */
[----:B------:R-:W-:Y:S01]  /*0a10*/  BAR.SYNC.DEFER_BLOCKING 0x0 ;  /* 0x0000000000007b1d */ /* 0x000fe20000010000 */
[----:B------:R-:W-:Y:S01]  /*0a20*/  IMAD.WIDE R50, R17, 0x2, R66 ;  /* 0x0000000211327825 */ /* 0x000fe200078e0242 */
[----:B------:R-:W-:-:S04]  /*0a30*/  LEA R82, P0, R15, UR4, 0x1 ;  /* 0x000000040f527c11 */ /* 0x000fc8000f8008ff */
[C---:B0-----:R-:W-:Y:S01]  /*0a40*/  IADD3 R36, P6, R82.reuse, 0x10, RZ ;  /* 0x0000001052247810 */ /* 0x041fe20007fde0ff */
[----:B------:R-:W-:Y:S01]  /*0a50*/  IMAD.X R75, RZ, RZ, UR5, P0 ;  /* 0x00000005ff4b7e24 */ /* 0x000fe200080e06ff */
[----:B-1----:R-:W-:Y:S02]  /*0a60*/  IADD3 R38, P3, R82, 0x11, RZ ;  /* 0x0000001152267810 */ /* 0x002fe40007f7e0ff */
[C---:B------:R-:W-:Y:S02]  /*0a70*/  ISETP.GT.U32.AND P4, PT, R36.reuse, R13, PT ;  /* 0x0000000d2400720c */ /* 0x040fe40003f84070 */
[----:B------:R-:W-:Y:S02]  /*0a80*/  ISETP.GT.U32.AND P1, PT, R36, R5, PT ;  /* 0x000000052400720c */ /* 0x000fe40003f24070 */
[----:B------:R-:W-:Y:S02]  /*0a90*/  IADD3 R36, P0, R82, 0x18, RZ ;  /* 0x0000001852247810 */ /* 0x000fe40007f1e0ff */
[----:B------:R-:W-:-:S02]  /*0aa0*/  IADD3.X R23, RZ, R75, RZ, P6, !PT ;  /* 0x0000004bff177210 */ /* 0x000fc400037fe4ff */
[C---:B------:R-:W-:Y:S02]  /*0ab0*/  ISETP.GT.U32.AND P2, PT, R38.reuse, R13, PT ;  /* 0x0000000d2600720c */ /* 0x040fe40003f44070 */
[----:B------:R-:W-:Y:S02]  /*0ac0*/  ISETP.GT.U32.AND P5, PT, R38, R5, PT ;  /* 0x000000052600720c */ /* 0x000fe40003fa4070 */
[----:B------:R-:W-:Y:S02]  /*0ad0*/  ISETP.GT.U32.AND P6, PT, R36, R13, PT ;  /* 0x0000000d2400720c */ /* 0x000fe40003fc4070 */
[C---:B------:R-:W-:Y:S02]  /*0ae0*/  ISETP.GT.U32.AND.EX P4, PT, R23.reuse, RZ, PT, P4 ;  /* 0x000000ff1700720c */ /* 0x040fe40003f84140 */
[----:B------:R-:W-:Y:S01]  /*0af0*/  ISETP.GT.U32.AND.EX P1, PT, R23, RZ, PT, P1 ;  /* 0x000000ff1700720c */ /* 0x000fe20003f24110 */
[----:B--2---:R-:W-:Y:S04]  /*0b00*/  STS.U16 [R22+0x2000], R37 ;  /* 0x0020002516007388 */ /* 0x004fe80000000400 */
[----:B---3--:R-:W-:Y:S04]  /*0b10*/  STS.U16 [R22+0x2400], R39 ;  /* 0x0024002716007388 */ /* 0x008fe80000000400 */
[----:B------:R-:W-:Y:S06]  /*0b20*/  BAR.SYNC.DEFER_BLOCKING 0x0 ;  /* 0x0000000000007b1d */ /* 0x000fec0000010000 */
[----:B------:R0:W2:Y:S04]  /*0b30*/  LDG.E.U16 R81, [R48.64] ;  /* 0x0000000630517981 */ /* 0x0000a8000c1e1500 */
[----:B------:R0:W3:Y:S01]  /*0b40*/  LDG.E.U16 R83, [R50.64] ;  /* 0x0000000632537981 */ /* 0x0000e2000c1e1500 */
[----:B------:R-:W-:-:S03]  /*0b50*/  UIADD3 UR4, UP0, UR4, 0x40, URZ ;  /* 0x0000004004047890 */ /* 0x000fc6000ff1e03f */
[----:B------:R-:W-:Y:S01]  /*0b60*/  LDSM.16.MT88.4 R32, [R14] ;  /* 0x000000000e20783b */ /* 0x000fe20000004200 */
[----:B------:R-:W-:-:S03]  /*0b70*/  UIADD3.X UR5, URZ, UR5, URZ, UP0, !UPT ;  /* 0x000000053f057290 */ /* 0x000fc600087fe43f */
[----:B------:R-:W1:Y:S04]  /*0b80*/  LDSM.16.M88.4 R40, [R16+0x2200] ;  /* 0x002200001028783b */ /* 0x000e680000000200 */
[----:B0-----:R-:W-:Y:S04]  /*0b90*/  LDSM.16.M88.4 R48, [R16+0x2000] ;  /* 0x002000001030783b */ /* 0x001fe80000000200 */
[----:B------:R-:W0:Y:S01]  /*0ba0*/  LDSM.16.M88.4 R56, [R16+0x2400] ;  /* 0x002400001038783b */ /* 0x000e220000000200 */
[C---:B-1----:R-:W-:Y:S07]  /*0bb0*/  HMMA.16816.F32 R44, R32.reuse, R40, RZ ;  /* 0x00000028202c723c */ /* 0x042fee00000018ff */
[----:B------:R-:W-:Y:S01]  /*0bc0*/  IMAD.X R40, RZ, RZ, R75, P3 ;  /* 0x000000ffff287224 */ /* 0x000fe200018e064b */
[----:B------:R-:W-:Y:S01]  /*0bd0*/  ISETP.GT.U32.AND P3, PT, R36, R5, PT ;  /* 0x000000052400720c */ /* 0x000fe20003f64070 */
[----:B0-----:R-:W-:Y:S01]  /*0be0*/  HMMA.16816.F32 R52, R32, R56, RZ ;  /* 0x000000382034723c */ /* 0x001fe200000018ff */
[----:B------:R-:W0:Y:S02]  /*0bf0*/  LDSM.16.M88.4 R36, [R16+0x2600] ;  /* 0x002600001024783b */ /* 0x000e240000000200 */
[----:B------:R-:W-:-:S02]  /*0c00*/  ISETP.GT.U32.AND.EX P2, PT, R40, RZ, PT, P2 ;  /* 0x000000ff2800720c */ /* 0x000fc40003f44120 */
[----:B------:R-:W-:Y:S01]  /*0c10*/  ISETP.GT.U32.AND.EX P5, PT, R40, RZ, PT, P5 ;  /* 0x000000ff2800720c */ /* 0x000fe20003fa4150 */
[----:B------:R-:W-:Y:S02]  /*0c20*/  BAR.SYNC.DEFER_BLOCKING 0x0 ;  /* 0x0000000000007b1d */ /* 0x000fe40000010000 */
[----:B------:R-:W-:Y:S07]  /*0c30*/  HMMA.16816.F32 R56, R32, R58, RZ ;  /* 0x0000003a2038723c */ /* 0x000fee00000018ff */
[----:B------:R-:W-:-:S02]  /*0c40*/  FMUL R23, R44, c[0x0][0x188] ;  /* 0x000062002c177a20 */ /* 0x000fc40000400000 */
[----:B------:R-:W-:Y:S02]  /*0c50*/  FMUL R46, R46, c[0x0][0x188] ;  /* 0x000062002e2e7a20 */ /* 0x000fe40000400000 */
[----:B------:R-:W-:Y:S01]  /*0c60*/  FMUL R45, R45, c[0x0][0x188] ;  /* 0x000062002d2d7a20 */ /* 0x000fe20000400000 */
[----:B------:R-:W-:Y:S01]  /*0c70*/  FSEL R23, R23, -INF , !P4 ;  /* 0xff80000017177808 */ /* 0x000fe20006000000 */
[----:B------:R-:W-:Y:S01]  /*0c80*/  FMUL R47, R47, c[0x0][0x188] ;  /* 0x000062002f2f7a20 */ /* 0x000fe20000400000 */
[----:B------:R-:W-:Y:S02]  /*0c90*/  IADD3 R40, P4, R82, 0x19, RZ ;  /* 0x0000001952287810 */ /* 0x000fe40007f9e0ff */
[----:B------:R-:W-:Y:S01]  /*0ca0*/  FSEL R77, R46, -INF , !P1 ;  /* 0xff8000002e4d7808 */ /* 0x000fe20004800000 */
[--C-:B------:R-:W-:Y:S01]  /*0cb0*/  IMAD.X R46, RZ, RZ, R75.reuse, P0 ;  /* 0x000000ffff2e7224 */ /* 0x100fe200000e064b */
[----:B------:R-:W-:Y:S01]  /*0cc0*/  FSEL R72, R45, -INF , !P2 ;  /* 0xff8000002d487808 */ /* 0x000fe20005000000 */
[--C-:B------:R-:W-:Y:S01]  /*0cd0*/  IMAD.X R45, RZ, RZ, R75.reuse, P4 ;  /* 0x000000ffff2d7224 */ /* 0x100fe200020e064b */
[----:B------:R-:W-:Y:S01]  /*0ce0*/  FSEL R79, R47, -INF , !P5 ;  /* 0xff8000002f4f7808 */ /* 0x000fe20006800000 */
[----:B------:R-:W-:Y:S01]  /*0cf0*/  FMUL R53, R53, c[0x0][0x188] ;  /* 0x0000620035357a20 */ /* 0x000fe20000400000 */
[----:B------:R-:W-:Y:S01]  /*0d00*/  IADD3 R44, P1, R82, 0x9, RZ ;  /* 0x00000009522c7810 */ /* 0x000fe20007f3e0ff */
[----:B------:R-:W-:Y:S01]  /*0d10*/  FMUL R54, R54, c[0x0][0x188] ;  /* 0x0000620036367a20 */ /* 0x000fe20000400000 */
[C---:B------:R-:W-:Y:S01]  /*0d20*/  ISETP.GT.U32.AND P2, PT, R40.reuse, R13, PT ;  /* 0x0000000d2800720c */ /* 0x040fe20003f44070 */
[----:B------:R-:W-:Y:S01]  /*0d30*/  FMUL R59, R59, c[0x0][0x188] ;  /* 0x000062003b3b7a20 */ /* 0x000fe20000400000 */
[----:B------:R-:W-:Y:S01]  /*0d40*/  ISETP.GT.U32.AND P5, PT, R40, R5, PT ;  /* 0x000000052800720c */ /* 0x000fe20003fa4070 */
[----:B------:R-:W-:Y:S01]  /*0d50*/  IMAD.X R47, RZ, RZ, R75, P1 ;  /* 0x000000ffff2f7224 */ /* 0x000fe200008e064b */
[----:B------:R-:W-:Y:S01]  /*0d60*/  HMMA.16816.F32 R40, R32, R42, RZ ;  /* 0x0000002a2028723c */ /* 0x000fe200000018ff */
[----:B------:R-:W-:Y:S01]  /*0d70*/  ISETP.GT.U32.AND P0, PT, R44, R13, PT ;  /* 0x0000000d2c00720c */ /* 0x000fe20003f04070 */
[----:B------:R-:W-:Y:S01]  /*0d80*/  FMUL R52, R52, c[0x0][0x188] ;  /* 0x0000620034347a20 */ /* 0x000fe20000400000 */
[----:B------:R-:W-:Y:S01]  /*0d90*/  ISETP.GT.U32.AND P4, PT, R44, R5, PT ;  /* 0x000000052c00720c */ /* 0x000fe20003f84070 */
[----:B------:R-:W-:Y:S01]  /*0da0*/  FMUL R56, R56, c[0x0][0x188] ;  /* 0x0000620038387a20 */ /* 0x000fe20000400000 */
[----:B------:R-:W-:Y:S01]  /*0db0*/  IADD3 R44, P1, R82, 0x8, RZ ;  /* 0x00000008522c7810 */ /* 0x000fe20007f3e0ff */
[----:B------:R-:W-:Y:S01]  /*0dc0*/  FMUL R57, R57, c[0x0][0x188] ;  /* 0x0000620039397a20 */ /* 0x000fe20000400000 */
[----:B------:R-:W-:-:S02]  /*0dd0*/  ISETP.GT.U32.AND.EX P6, PT, R46, RZ, PT, P6 ;  /* 0x000000ff2e00720c */ /* 0x000fc40003fc4160 */
[----:B------:R-:W-:Y:S01]  /*0de0*/  ISETP.GT.U32.AND.EX P3, PT, R46, RZ, PT, P3 ;  /* 0x000000ff2e00720c */ /* 0x000fe20003f64130 */
[----:B------:R-:W-:Y:S01]  /*0df0*/  IMAD.X R60, RZ, RZ, R75, P1 ;  /* 0x000000ffff3c7224 */ /* 0x000fe200008e064b */
[----:B------:R-:W-:Y:S02]  /*0e00*/  ISETP.GT.U32.AND P1, PT, R44, R13, PT ;  /* 0x0000000d2c00720c */ /* 0x000fe40003f24070 */
[C---:B------:R-:W-:Y:S02]  /*0e10*/  ISETP.GT.U32.AND.EX P2, PT, R45.reuse, RZ, PT, P2 ;  /* 0x000000ff2d00720c */ /* 0x040fe40003f44120 */
[----:B------:R-:W-:Y:S02]  /*0e20*/  ISETP.GT.U32.AND.EX P5, PT, R45, RZ, PT, P5 ;  /* 0x000000ff2d00720c */ /* 0x000fe40003fa4150 */
[C---:B------:R-:W-:Y:S02]  /*0e30*/  ISETP.GT.U32.AND.EX P0, PT, R47.reuse, RZ, PT, P0 ;  /* 0x000000ff2f00720c */ /* 0x040fe40003f04100 */
[----:B------:R-:W-:-:S02]  /*0e40*/  ISETP.GT.U32.AND.EX P4, PT, R47, RZ, PT, P4 ;  /* 0x000000ff2f00720c */ /* 0x000fc40003f84140 */
[C---:B------:R-:W-:Y:S01]  /*0e50*/  HMMA.16816.F32 R44, R32.reuse, R50, RZ ;  /* 0x00000032202c723c */ /* 0x040fe200000018ff */
[----:B------:R-:W-:Y:S02]  /*0e60*/  ISETP.GT.U32.AND.EX P1, PT, R60, RZ, PT, P1 ;  /* 0x000000ff3c00720c */ /* 0x000fe40003f24110 */
[----:B------:R-:W-:Y:S02]  /*0e70*/  FMUL R40, R40, c[0x0][0x188] ;  /* 0x0000620028287a20 */ /* 0x000fe40000400000 */
[----:B------:R-:W-:Y:S02]  /*0e80*/  FMUL R41, R41, c[0x0][0x188] ;  /* 0x0000620029297a20 */ /* 0x000fe40000400000 */
[----:B------:R-:W-:Y:S01]  /*0e90*/  FMUL R43, R43, c[0x0][0x188] ;  /* 0x000062002b2b7a20 */ /* 0x000fe20000400000 */
[----:B------:R-:W-:Y:S01]  /*0ea0*/  HMMA.16816.F32 R48, R32, R48, RZ ;  /* 0x000000302030723c */ /* 0x000fe200000018ff */
[----:B------:R-:W-:Y:S02]  /*0eb0*/  FSEL R76, R40, -INF , !P6 ;  /* 0xff800000284c7808 */ /* 0x000fe40007000000 */
[----:B------:R-:W-:-:S02]  /*0ec0*/  FSEL R78, R41, -INF , !P2 ;  /* 0xff800000294e7808 */ /* 0x000fc40005000000 */
[----:B------:R-:W-:Y:S02]  /*0ed0*/  FSEL R41, R43, -INF , !P5 ;  /* 0xff8000002b297808 */ /* 0x000fe40006800000 */
[C---:B------:R-:W-:Y:S01]  /*0ee0*/  LOP3.LUT R40, R82.reuse, 0x30, RZ, 0xfc, !PT ;  /* 0x0000003052287812 */ /* 0x040fe200078efcff */
[C---:B0-----:R-:W-:Y:S07]  /*0ef0*/  HMMA.16816.F32 R60, R32.reuse, R36, RZ ;  /* 0x00000024203c723c */ /* 0x041fee00000018ff */
[----:B------:R-:W-:Y:S01]  /*0f00*/  LOP3.LUT R36, R82, 0x21, RZ, 0xfc, !PT ;  /* 0x0000002152247812 */ /* 0x000fe200078efcff */
[----:B------:R-:W-:Y:S01]  /*0f10*/  HMMA.16816.F32 R32, R32, R38, RZ ;  /* 0x000000262020723c */ /* 0x000fe200000018ff */
[----:B------:R-:W-:-:S02]  /*0f20*/  FMUL R43, R47, c[0x0][0x188] ;  /* 0x000062002f2b7a20 */ /* 0x000fc40000400000 */
[----:B------:R-:W-:Y:S01]  /*0f30*/  ISETP.GT.U32.AND P6, PT, R36, R5, PT ;  /* 0x000000052400720c */ /* 0x000fe20003fc4070 */
[----:B------:R-:W-:Y:S02]  /*0f40*/  FMUL R47, R55, c[0x0][0x188] ;  /* 0x00006200372f7a20 */ /* 0x000fe40000400000 */
[----:B------:R-:W-:Y:S01]  /*0f50*/  FSEL R43, R43, -INF , !P4 ;  /* 0xff8000002b2b7808 */ /* 0x000fe20006000000 */
[----:B------:R-:W-:Y:S01]  /*0f60*/  FMUL R39, R42, c[0x0][0x188] ;  /* 0x000062002a277a20 */ /* 0x000fe20000400000 */
[----:B------:R-:W-:Y:S01]  /*0f70*/  LOP3.LUT R38, R82, 0x29, RZ, 0xfc, !PT ;  /* 0x0000002952267812 */ /* 0x000fe200078efcff */
[----:B------:R-:W-:Y:S01]  /*0f80*/  FMUL R46, R46, c[0x0][0x188] ;  /* 0x000062002e2e7a20 */ /* 0x000fe20000400000 */
[----:B------:R-:W-:Y:S01]  /*0f90*/  ISETP.GT.U32.AND.EX P6, PT, R75, RZ, PT, P6 ;  /* 0x000000ff4b00720c */ /* 0x000fe20003fc4160 */
[----:B------:R-:W-:Y:S01]  /*0fa0*/  FMUL R37, R49, c[0x0][0x188] ;  /* 0x0000620031257a20 */ /* 0x000fe20000400000 */
[----:B------:R-:W-:Y:S01]  /*0fb0*/  FSEL R39, R39, -INF , !P3 ;  /* 0xff80000027277808 */ /* 0x000fe20005800000 */
[----:B------:R-:W-:Y:S01]  /*0fc0*/  FMUL R50, R50, c[0x0][0x188] ;  /* 0x0000620032327a20 */ /* 0x000fe20000400000 */
[-C--:B------:R-:W-:Y:S01]  /*0fd0*/  ISETP.GT.U32.AND P3, PT, R36, R13.reuse, PT ;  /* 0x0000000d2400720c */ /* 0x080fe20003f64070 */
[----:B------:R-:W-:Y:S01]  /*0fe0*/  FMUL R51, R51, c[0x0][0x188] ;  /* 0x0000620033337a20 */ /* 0x000fe20000400000 */
[----:B------:R-:W-:Y:S01]  /*0ff0*/  LOP3.LUT R36, R82, 0x28, RZ, 0xfc, !PT ;  /* 0x0000002852247812 */ /* 0x000fe200078efcff */
[----:B------:R-:W-:Y:S01]  /*1000*/  FMUL R63, R63, c[0x0][0x188] ;  /* 0x000062003f3f7a20 */ /* 0x000fe20000400000 */
[----:B------:R-:W-:Y:S01]  /*1010*/  ISETP.GT.U32.AND P4, PT, R38, R13, PT ;  /* 0x0000000d2600720c */ /* 0x000fe20003f84070 */
[----:B------:R-:W-:Y:S01]  /*1020*/  FMUL R62, R62, c[0x0][0x188] ;  /* 0x000062003e3e7a20 */ /* 0x000fe20000400000 */
[----:B------:R-:W-:Y:S01]  /*1030*/  ISETP.GT.U32.AND P2, PT, R36, R5, PT ;  /* 0x000000052400720c */ /* 0x000fe20003f44070 */
[----:B------:R-:W-:Y:S01]  /*1040*/  FMUL R86, R60, c[0x0][0x188] ;  /* 0x000062003c567a20 */ /* 0x000fe20000400000 */
[----:B------:R-:W-:Y:S01]  /*1050*/  ISETP.GT.U32.AND P5, PT, R36, R13, PT ;  /* 0x0000000d2400720c */ /* 0x000fe20003fa4070 */
[----:B------:R-:W-:Y:S01]  /*1060*/  FMUL R36, R45, c[0x0][0x188] ;  /* 0x000062002d247a20 */ /* 0x000fe20000400000 */
[C---:B------:R-:W-:Y:S01]  /*1070*/  ISETP.GT.U32.AND.EX P3, PT, R75.reuse, RZ, PT, P3 ;  /* 0x000000ff4b00720c */ /* 0x040fe20003f64130 */
[----:B------:R-:W-:Y:S01]  /*1080*/  FMUL R45, R58, c[0x0][0x188] ;  /* 0x000062003a2d7a20 */ /* 0x000fe20000400000 */
[----:B------:R-:W-:Y:S01]  /*1090*/  ISETP.GT.U32.AND.EX P2, PT, R75, RZ, PT, P2 ;  /* 0x000000ff4b00720c */ /* 0x000fe20003f44120 */
[----:B------:R-:W-:Y:S01]  /*10a0*/  FMUL R34, R34, c[0x0][0x188] ;  /* 0x0000620022227a20 */ /* 0x000fe20000400000 */
[----:B------:R-:W-:Y:S01]  /*10b0*/  FSEL R36, R36, -INF , !P0 ;  /* 0xff80000024247808 */ /* 0x000fe20004000000 */
[----:B------:R-:W-:Y:S01]  /*10c0*/  FMUL R35, R35, c[0x0][0x188] ;  /* 0x0000620023237a20 */ /* 0x000fe20000400000 */
[----:B------:R-:W-:Y:S01]  /*10d0*/  ISETP.GT.U32.AND P0, PT, R38, R5, PT ;  /* 0x000000052600720c */ /* 0x000fe20003f04070 */
[----:B------:R-:W-:Y:S01]  /*10e0*/  FMUL R38, R44, c[0x0][0x188] ;  /* 0x000062002c267a20 */ /* 0x000fe20000400000 */
[----:B------:R-:W-:Y:S01]  /*10f0*/  FSEL R80, R53, -INF , !P3 ;  /* 0xff80000035507808 */ /* 0x000fe20005800000 */
[----:B------:R-:W-:Y:S01]  /*1100*/  FMUL R61, R61, c[0x0][0x188] ;  /* 0x000062003d3d7a20 */ /* 0x000fe20000400000 */
[----:B------:R-:W-:Y:S01]  /*1110*/  ISETP.GT.U32.AND P3, PT, R40, R13, PT ;  /* 0x0000000d2800720c */ /* 0x000fe20003f64070 */
[----:B------:R-:W-:Y:S01]  /*1120*/  FMUL R32, R32, c[0x0][0x188] ;  /* 0x0000620020207a20 */ /* 0x000fe20000400000 */
[----:B------:R-:W-:Y:S01]  /*1130*/  FSEL R38, R38, -INF , !P1 ;  /* 0xff80000026267808 */ /* 0x000fe20004800000 */
[----:B------:R-:W-:Y:S01]  /*1140*/  FMUL R33, R33, c[0x0][0x188] ;  /* 0x0000620021217a20 */ /* 0x000fe20000400000 */
[----:B------:R-:W-:-:S02]  /*1150*/  ISETP.GT.U32.AND P1, PT, R40, R5, PT ;  /* 0x000000052800720c */ /* 0x000fc40003f24070 */
[----:B------:R-:W-:Y:S02]  /*1160*/  LOP3.LUT R40, R82, 0x31, RZ, 0xfc, !PT ;  /* 0x0000003152287812 */ /* 0x000fe400078efcff */
[----:B------:R-:W-:Y:S02]  /*1170*/  FSEL R47, R47, -INF , !P6 ;  /* 0xff8000002f2f7808 */ /* 0x000fe40007000000 */
[----:B------:R-:W-:Y:S02]  /*1180*/  FSEL R45, R45, -INF , !P2 ;  /* 0xff8000002d2d7808 */ /* 0x000fe40005000000 */
[C---:B------:R-:W-:Y:S02]  /*1190*/  ISETP.GT.U32.AND P6, PT, R40.reuse, R5, PT ;  /* 0x000000052800720c */ /* 0x040fe40003fc4070 */
[----:B------:R-:W-:Y:S02]  /*11a0*/  ISETP.GT.U32.AND P2, PT, R40, R13, PT ;  /* 0x0000000d2800720c */ /* 0x000fe40003f44070 */
[----:B------:R-:W-:-:S02]  /*11b0*/  ISETP.GT.U32.AND.EX P0, PT, R75, RZ, PT, P0 ;  /* 0x000000ff4b00720c */ /* 0x000fc40003f04100 */
[C---:B------:R-:W-:Y:S02]  /*11c0*/  LOP3.LUT R40, R82.reuse, 0x38, RZ, 0xfc, !PT ;  /* 0x0000003852287812 */ /* 0x040fe400078efcff */
[C---:B------:R-:W-:Y:S02]  /*11d0*/  ISETP.GT.U32.AND.EX P6, PT, R75.reuse, RZ, PT, P6 ;  /* 0x000000ff4b00720c */ /* 0x040fe40003fc4160 */
[----:B------:R-:W-:Y:S02]  /*11e0*/  ISETP.GT.U32.AND.EX P1, PT, R75, RZ, PT, P1 ;  /* 0x000000ff4b00720c */ /* 0x000fe40003f24110 */
[----:B------:R-:W-:Y:S02]  /*11f0*/  FSEL R85, R63, -INF , !P6 ;  /* 0xff8000003f557808 */ /* 0x000fe40007000000 */
[----:B------:R-:W-:Y:S02]  /*1200*/  ISETP.GT.U32.AND P6, PT, R82, R13, PT ;  /* 0x0000000d5200720c */ /* 0x000fe40003fc4070 */
[----:B------:R-:W-:-:S02]  /*1210*/  P2R R42, PR, RZ, 0x20 ;  /* 0x00000020ff2a7803 */ /* 0x000fc40000000000 */
[C---:B------:R-:W-:Y:S02]  /*1220*/  ISETP.GT.U32.AND.EX P6, PT, R75.reuse, RZ, PT, P6 ;  /* 0x000000ff4b00720c */ /* 0x040fe40003fc4160 */
[C---:B------:R-:W-:Y:S02]  /*1230*/  ISETP.GT.U32.AND.EX P4, PT, R75.reuse, RZ, PT, P4 ;  /* 0x000000ff4b00720c */ /* 0x040fe40003f84140 */
[----:B------:R-:W-:Y:S02]  /*1240*/  FSEL R55, R46, -INF , !P6 ;  /* 0xff8000002e377808 */ /* 0x000fe40007000000 */
[----:B------:R-:W-:Y:S02]  /*1250*/  ISETP.GT.U32.AND.EX P3, PT, R75, RZ, PT, P3 ;  /* 0x000000ff4b00720c */ /* 0x000fe40003f64130 */
[----:B------:R-:W-:Y:S02]  /*1260*/  FSEL R60, R57, -INF , !P4 ;  /* 0xff800000393c7808 */ /* 0x000fe40006000000 */
[----:B------:R-:W-:-:S02]  /*1270*/  ISETP.GT.U32.AND.EX P2, PT, R75, RZ, PT, P2 ;  /* 0x000000ff4b00720c */ /* 0x000fc40003f44120 */
[----:B------:R-:W-:Y:S02]  /*1280*/  FSEL R86, R86, -INF , !P3 ;  /* 0xff80000056567808 */ /* 0x000fe40005800000 */
[----:B------:R-:W-:Y:S01]  /*1290*/  FSEL R90, R61, -INF , !P2 ;  /* 0xff8000003d5a7808 */ /* 0x000fe20005000000 */
[----:B--2---:R0:W-:Y:S04]  /*12a0*/  STS.U16 [R20+0x2000], R81 ;  /* 0x0020005114007388 */ /* 0x0041e80000000400 */
[----:B---3--:R1:W-:Y:S01]  /*12b0*/  STS.U16 [R20+0x2400], R83 ;  /* 0x0024005314007388 */ /* 0x0083e20000000400 */
[----:B0-----:R-:W-:-:S03]  /*12c0*/  FSEL R81, R59, -INF , !P0 ;  /* 0xff8000003b517808 */ /* 0x001fc60004000000 */
[----:B------:R-:W-:Y:S01]  /*12d0*/  BAR.SYNC.DEFER_BLOCKING 0x0 ;  /* 0x0000000000007b1d */ /* 0x000fe20000010000 */
[----:B------:R-:W-:Y:S02]  /*12e0*/  ISETP.GT.U32.AND P0, PT, R40, R5, PT ;  /* 0x000000052800720c */ /* 0x000fe40003f04070 */
[----:B-1----:R-:W-:Y:S02]  /*12f0*/  FSEL R83, R62, -INF , !P1 ;  /* 0xff8000003e537808 */ /* 0x002fe40004800000 */
[----:B------:R-:W-:Y:S02]  /*1300*/  ISETP.GT.U32.AND.EX P0, PT, R75, RZ, PT, P0 ;  /* 0x000000ff4b00720c */ /* 0x000fe40003f04100 */
[-C--:B------:R-:W-:Y:S02]  /*1310*/  ISETP.GT.U32.AND P1, PT, R40, R13.reuse, PT ;  /* 0x0000000d2800720c */ /* 0x080fe40003f24070 */
[----:B------:R-:W-:Y:S01]  /*1320*/  FSEL R87, R34, -INF , !P0 ;  /* 0xff80000022577808 */ /* 0x000fe20004000000 */
[----:B------:R-:W-:Y:S01]  /*1330*/  FMUL R34, R48, c[0x0][0x188] ;  /* 0x0000620030227a20 */ /* 0x000fe20000400000 */
[----:B------:R-:W-:-:S02]  /*1340*/  ISETP.GE.U32.AND P0, PT, R82, R13, PT ;  /* 0x0000000d5200720c */ /* 0x000fc40003f06070 */
[----:B------:R-:W-:Y:S02]  /*1350*/  LOP3.LUT R40, R82, 0x39, RZ, 0xfc, !PT ;  /* 0x0000003952287812 */ /* 0x000fe400078efcff */
[----:B------:R-:W-:Y:S02]  /*1360*/  ISETP.GE.U32.AND.EX P0, PT, R75, RZ, PT, P0 ;  /* 0x000000ff4b00720c */ /* 0x000fe40003f06100 */
[----:B------:R-:W-:Y:S02]  /*1370*/  FSEL R34, R34, -INF , !P6 ;  /* 0xff80000022227808 */ /* 0x000fe40007000000 */
[----:B------:R-:W-:Y:S02]  /*1380*/  FSEL R37, R37, -INF , !P0 ;  /* 0xff80000025257808 */ /* 0x000fe40004000000 */
[CC--:B------:R-:W-:Y:S02]  /*1390*/  ISETP.GT.U32.AND P6, PT, R82.reuse, R5.reuse, PT ;  /* 0x000000055200720c */ /* 0x0c0fe40003fc4070 */
[----:B------:R-:W-:-:S02]  /*13a0*/  ISETP.GE.U32.AND P0, PT, R82, R5, PT ;  /* 0x000000055200720c */ /* 0x000fc40003f06070 */
[C---:B------:R-:W-:Y:S02]  /*13b0*/  ISETP.GT.U32.AND.EX P6, PT, R75.reuse, RZ, PT, P6 ;  /* 0x000000ff4b00720c */ /* 0x040fe40003fc4160 */
[----:B------:R-:W-:Y:S02]  /*13c0*/  ISETP.GE.U32.AND.EX P0, PT, R75, RZ, PT, P0 ;  /* 0x000000ff4b00720c */ /* 0x000fe40003f06100 */
[----:B------:R-:W-:Y:S02]  /*13d0*/  FSEL R53, R50, -INF , !P6 ;  /* 0xff80000032357808 */ /* 0x000fe40007000000 */
[----:B------:R-:W-:Y:S02]  /*13e0*/  FSEL R51, R51, -INF , !P0 ;  /* 0xff80000033337808 */ /* 0x000fe40004000000 */
[C---:B------:R-:W-:Y:S02]  /*13f0*/  ISETP.GT.U32.AND P6, PT, R40.reuse, R5, PT ;  /* 0x000000052800720c */ /* 0x040fe40003fc4070 */
[----:B------:R-:W-:-:S02]  /*1400*/  ISETP.GT.U32.AND P0, PT, R40, R13, PT ;  /* 0x0000000d2800720c */ /* 0x000fc40003f04070 */
[----:B------:R-:W-:Y:S02]  /*1410*/  FMNMX R40, R53, R51, !PT ;  /* 0x0000003335287209 */ /* 0x000fe40007800000 */
[----:B------:R-:W-:Y:S02]  /*1420*/  ISETP.GT.U32.AND.EX P6, PT, R75, RZ, PT, P6 ;  /* 0x000000ff4b00720c */ /* 0x000fe40003fc4160 */
[----:B------:R-:W-:Y:S02]  /*1430*/  FMNMX R40, R55, R40, !PT ;  /* 0x0000002837287209 */ /* 0x000fe40007800000 */
[----:B------:R-:W-:Y:S02]  /*1440*/  LOP3.LUT R82, R82, 0x20, RZ, 0xfc, !PT ;  /* 0x0000002052527812 */ /* 0x000fe400078efcff */
[----:B------:R-:W-:Y:S02]  /*1450*/  FMNMX R40, R43, R40, !PT ;  /* 0x000000282b287209 */ /* 0x000fe40007800000 */
[----:B------:R-:W-:-:S02]  /*1460*/  FSEL R49, R35, -INF , !P6 ;  /* 0xff80000023317808 */ /* 0x000fc40007000000 */
[----:B------:R-:W-:Y:S02]  /*1470*/  FMNMX R40, R77, R40, !PT ;  /* 0x000000284d287209 */ /* 0x000fe40007800000 */
[----:B------:R-:W-:Y:S02]  /*1480*/  ISETP.GT.U32.AND P6, PT, R82, R5, PT ;  /* 0x000000055200720c */ /* 0x000fe40003fc4070 */
[----:B------:R-:W-:Y:S02]  /*1490*/  FMNMX R40, R79, R40, !PT ;  /* 0x000000284f287209 */ /* 0x000fe40007800000 */
[----:B------:R-:W-:Y:S02]  /*14a0*/  ISETP.GT.U32.AND.EX P5, PT, R75, RZ, PT, P6 ;  /* 0x000000ff4b00720c */ /* 0x000fe40003fa4160 */
[----:B------:R-:W-:Y:S02]  /*14b0*/  FMNMX R40, R39, R40, !PT ;  /* 0x0000002827287209 */ /* 0x000fe40007800000 */
[----:B------:R-:W-:-:S02]  /*14c0*/  FSEL R89, R54, -INF , !P5 ;  /* 0xff80000036597808 */ /* 0x000fc40006800000 */
[----:B------:R-:W-:Y:S02]  /*14d0*/  FMNMX R40, R41, R40, !PT ;  /* 0x0000002829287209 */ /* 0x000fe40007800000 */
[----:B------:R-:W-:Y:S02]  /*14e0*/  ISETP.NE.AND P5, PT, R42, RZ, PT ;  /* 0x000000ff2a00720c */ /* 0x000fe40003fa5270 */
[----:B------:R-:W-:Y:S02]  /*14f0*/  FMNMX R40, R89, R40, !PT ;  /* 0x0000002859287209 */ /* 0x000fe40007800000 */
[----:B------:R-:W-:Y:S02]  /*1500*/  ISETP.GT.U32.AND P6, PT, R82, R13, PT ;  /* 0x0000000d5200720c */ /* 0x000fe40003fc4070 */
[----:B------:R-:W-:Y:S02]  /*1510*/  FMNMX R40, R47, R40, !PT ;  /* 0x000000282f287209 */ /* 0x000fe40007800000 */
[----:B------:R-:W-:-:S02]  /*1520*/  ISETP.GT.U32.AND.EX P6, PT, R75, RZ, PT, P6 ;  /* 0x000000ff4b00720c */ /* 0x000fc40003fc4160 */
[----:B------:R-:W-:Y:S02]  /*1530*/  FMNMX R40, R45, R40, !PT ;  /* 0x000000282d287209 */ /* 0x000fe40007800000 */
[----:B------:R-:W-:Y:S02]  /*1540*/  FSEL R52, R52, -INF , !P6 ;  /* 0xff80000034347808 */ /* 0x000fe40007000000 */
[----:B------:R-:W-:Y:S02]  /*1550*/  FMNMX R40, R81, R40, !PT ;  /* 0x0000002851287209 */ /* 0x000fe40007800000 */
[----:B------:R-:W-:Y:S02]  /*1560*/  ISETP.GT.U32.AND.EX P5, PT, R75, RZ, PT, P5 ;  /* 0x000000ff4b00720c */ /* 0x000fe40003fa4150 */
[----:B------:R-:W-:Y:S02]  /*1570*/  FMNMX R40, R83, R40, !PT ;  /* 0x0000002853287209 */ /* 0x000fe40007800000 */
[----:B------:R-:W-:-:S02]  /*1580*/  FSEL R56, R56, -INF , !P5 ;  /* 0xff80000038387808 */ /* 0x000fc40006800000 */
[----:B------:R-:W-:Y:S02]  /*1590*/  FMNMX R40, R85, R40, !PT ;  /* 0x0000002855287209 */ /* 0x000fe40007800000 */
[----:B------:R-:W-:Y:S02]  /*15a0*/  ISETP.GT.U32.AND.EX P1, PT, R75, RZ, PT, P1 ;  /* 0x000000ff4b00720c */ /* 0x000fe40003f24110 */
[----:B------:R-:W-:Y:S02]  /*15b0*/  FMNMX R40, R87, R40, !PT ;  /* 0x0000002857287209 */ /* 0x000fe40007800000 */
[----:B------:R-:W-:Y:S02]  /*15c0*/  ISETP.GT.U32.AND.EX P0, PT, R75, RZ, PT, P0 ;  /* 0x000000ff4b00720c */ /* 0x000fe40003f04100 */
[----:B------:R-:W-:Y:S02]  /*15d0*/  FMNMX R40, R49, R40, !PT ;  /* 0x0000002831287209 */ /* 0x000fe40007800000 */
[----:B------:R-:W-:-:S02]  /*15e0*/  FSEL R88, R32, -INF , !P1 ;  /* 0xff80000020587808 */ /* 0x000fc40004800000 */
[----:B------:R-:W-:Y:S01]  /*15f0*/  FSEL R84, R33, -INF , !P0 ;  /* 0xff80000021547808 */ /* 0x000fe20004000000 */
[----:B------:R-:W0:Y:S01]  /*1600*/  SHFL.BFLY PT, R35, R40, 0x2, 0x1f ;  /* 0x0c401f0028237f89 */ /* 0x000e2200000e0000 */
[----:B------:R-:W-:Y:S02]  /*1610*/  ISETP.LE.U32.AND P0, PT, R7, UR4, PT ;  /* 0x0000000407007c0c */ /* 0x000fe4000bf03070 */
[----:B0-----:R-:W-:-:S05]  /*1620*/  FMNMX R42, R40, R35, !PT ;  /* 0x00000023282a7209 */ /* 0x001fca0007800000 */
[----:B------:R-:W0:Y:S02]  /*1630*/  SHFL.BFLY PT, R35, R42, 0x1, 0x1f ;  /* 0x0c201f002a237f89 */ /* 0x000e2400000e0000 */
[----:B0-----:R-:W-:-:S04]  /*1640*/  FMNMX R44, R42, R35, !PT ;  /* 0x000000232a2c7209 */ /* 0x001fc80007800000 */
[----:B------:R-:W-:-:S05]  /*1650*/  FMNMX R44, R44, R73, !PT ;  /* 0x000000492c2c7209 */ /* 0x000fca0007800000 */
[--C-:B------:R-:W-:Y:S02]  /*1660*/  FADD R53, R53, -R44.reuse ;  /* 0x8000002c35357221 */ /* 0x100fe40000000000 */
[--C-:B------:R-:W-:Y:S02]  /*1670*/  FADD R51, R51, -R44.reuse ;  /* 0x8000002c33337221 */ /* 0x100fe40000000000 */
[----:B------:R-:W-:Y:S02]  /*1680*/  FMUL R35, R53, 1.4426950216293334961 ;  /* 0x3fb8aa3b35237820 */ /* 0x000fe40000400000 */
[--C-:B------:R-:W-:Y:S02]  /*1690*/  FADD R55, R55, -R44.reuse ;  /* 0x8000002c37377221 */ /* 0x100fe40000000000 */
[----:B------:R-:W-:Y:S02]  /*16a0*/  FMUL R51, R51, 1.4426950216293334961 ;  /* 0x3fb8aa3b33337820 */ /* 0x000fe40000400000 */
[----:B------:R-:W-:Y:S01]  /*16b0*/  FMUL R55, R55, 1.4426950216293334961 ;  /* 0x3fb8aa3b37377820 */ /* 0x000fe20000400000 */
[----:B------:R-:W-:Y:S01]  /*16c0*/  MUFU.EX2 R35, R35 ;  /* 0x0000002300237308 */ /* 0x000fe20000000800 */
[----:B------:R-:W-:-:S02]  /*16d0*/  FADD R43, R43, -R44 ;  /* 0x8000002c2b2b7221 */ /* 0x000fc40000000000 */
[--C-:B------:R-:W-:Y:S02]  /*16e0*/  FADD R77, R77, -R44.reuse ;  /* 0x8000002c4d4d7221 */ /* 0x100fe40000000000 */
[----:B------:R-:W-:Y:S02]  /*16f0*/  FMUL R43, R43, 1.4426950216293334961 ;  /* 0x3fb8aa3b2b2b7820 */ /* 0x000fe40000400000 */
[----:B------:R-:W-:Y:S01]  /*1700*/  FMUL R58, R77, 1.4426950216293334961 ;  /* 0x3fb8aa3b4d3a7820 */ /* 0x000fe20000400000 */
[----:B------:R-:W0:Y:S01]  /*1710*/  MUFU.EX2 R40, R51 ;  /* 0x0000003300287308 */ /* 0x000e220000000800 */
[--C-:B------:R-:W-:Y:S02]  /*1720*/  FADD R79, R79, -R44.reuse ;  /* 0x8000002c4f4f7221 */ /* 0x100fe40000000000 */
[----:B------:R-:W-:Y:S02]  /*1730*/  FADD R39, R39, -R44 ;  /* 0x8000002c27277221 */ /* 0x000fe40000000000 */
[----:B------:R-:W-:-:S02]  /*1740*/  FMUL R59, R79, 1.4426950216293334961 ;  /* 0x3fb8aa3b4f3b7820 */ /* 0x000fc40000400000 */
[----:B------:R-:W-:Y:S01]  /*1750*/  FMUL R39, R39, 1.4426950216293334961 ;  /* 0x3fb8aa3b27277820 */ /* 0x000fe20000400000 */
[----:B------:R-:W1:Y:S01]  /*1760*/  MUFU.EX2 R55, R55 ;  /* 0x0000003700377308 */ /* 0x000e620000000800 */
[--C-:B------:R-:W-:Y:S02]  /*1770*/  FADD R41, R41, -R44.reuse ;  /* 0x8000002c29297221 */ /* 0x100fe40000000000 */
[----:B------:R-:W-:Y:S02]  /*1780*/  FADD R89, R89, -R44 ;  /* 0x8000002c59597221 */ /* 0x000fe40000000000 */
[----:B------:R-:W-:Y:S02]  /*1790*/  FMUL R41, R41, 1.4426950216293334961 ;  /* 0x3fb8aa3b29297820 */ /* 0x000fe40000400000 */
[----:B------:R-:W-:Y:S01]  /*17a0*/  FMUL R53, R89, 1.4426950216293334961 ;  /* 0x3fb8aa3b59357820 */ /* 0x000fe20000400000 */
[----:B------:R-:W2:Y:S01]  /*17b0*/  MUFU.EX2 R82, R43 ;  /* 0x0000002b00527308 */ /* 0x000ea20000000800 */
[----:B0-----:R-:W-:-:S02]  /*17c0*/  FADD R42, R35, R40 ;  /* 0x00000028232a7221 */ /* 0x001fc40000000000 */
[--C-:B------:R-:W-:Y:S02]  /*17d0*/  FADD R47, R47, -R44.reuse ;  /* 0x8000002c2f2f7221 */ /* 0x100fe40000000000 */
[--C-:B------:R-:W-:Y:S02]  /*17e0*/  FADD R45, R45, -R44.reuse ;  /* 0x8000002c2d2d7221 */ /* 0x100fe40000000000 */
[----:B------:R-:W-:Y:S01]  /*17f0*/  FMUL R47, R47, 1.4426950216293334961 ;  /* 0x3fb8aa3b2f2f7820 */ /* 0x000fe20000400000 */
[----:B------:R-:W0:Y:S01]  /*1800*/  MUFU.EX2 R58, R58 ;  /* 0x0000003a003a7308 */ /* 0x000e220000000800 */
[----:B------:R-:W-:Y:S02]  /*1810*/  FADD R81, R81, -R44 ;  /* 0x8000002c51517221 */ /* 0x000fe40000000000 */
[----:B------:R-:W-:Y:S02]  /*1820*/  FMUL R45, R45, 1.4426950216293334961 ;  /* 0x3fb8aa3b2d2d7820 */ /* 0x000fe40000400000 */
[----:B------:R-:W-:-:S02]  /*1830*/  FMUL R51, R81, 1.4426950216293334961 ;  /* 0x3fb8aa3b51337820 */ /* 0x000fc40000400000 */
[--C-:B------:R-:W-:Y:S01]  /*1840*/  FADD R83, R83, -R44.reuse ;  /* 0x8000002c53537221 */ /* 0x100fe20000000000 */
[----:B------:R-:W3:Y:S01]  /*1850*/  MUFU.EX2 R59, R59 ;  /* 0x0000003b003b7308 */ /* 0x000ee20000000800 */
[--C-:B------:R-:W-:Y:S02]  /*1860*/  FADD R85, R85, -R44.reuse ;  /* 0x8000002c55557221 */ /* 0x100fe40000000000 */
[----:B------:R-:W-:Y:S02]  /*1870*/  FMUL R83, R83, 1.4426950216293334961 ;  /* 0x3fb8aa3b53537820 */ /* 0x000fe40000400000 */
[----:B------:R-:W-:Y:S02]  /*1880*/  FMUL R48, R85, 1.4426950216293334961 ;  /* 0x3fb8aa3b55307820 */ /* 0x000fe40000400000 */
[--C-:B------:R-:W-:Y:S01]  /*1890*/  FADD R87, R87, -R44.reuse ;  /* 0x8000002c57577221 */ /* 0x100fe20000000000 */
[----:B------:R1:W4:Y:S01]  /*18a0*/  MUFU.EX2 R63, R39 ;  /* 0x00000027003f7308 */ /* 0x0003220000000800 */
[----:B------:R-:W-:-:S02]  /*18b0*/  FADD R49, R49, -R44 ;  /* 0x8000002c31317221 */ /* 0x000fc40000000000 */
[----:B------:R-:W-:-:S05]  /*18c0*/  FMUL R46, R87, 1.4426950216293334961 ;  /* 0x3fb8aa3b572e7820 */ /* 0x000fca0000400000 */
[----:B------:R-:W5:Y:S01]  /*18d0*/  MUFU.EX2 R62, R41 ;  /* 0x00000029003e7308 */ /* 0x000f620000000800 */
[----:B-1----:R-:W-:-:S04]  /*18e0*/  FADD R39, R55, R42 ;  /* 0x0000002a37277221 */ /* 0x002fc80000000000 */
[----:B--2---:R-:W-:-:S03]  /*18f0*/  FADD R39, R82, R39 ;  /* 0x0000002752277221 */ /* 0x004fc60000000000 */
[----:B------:R-:W1:Y:S01]  /*1900*/  MUFU.EX2 R53, R53 ;  /* 0x0000003500357308 */ /* 0x000e620000000800 */
[----:B0-----:R-:W-:-:S04]  /*1910*/  FADD R42, R58, R39 ;  /* 0x000000273a2a7221 */ /* 0x001fc80000000000 */
[----:B---3--:R-:W-:-:S03]  /*1920*/  FADD R42, R59, R42 ;  /* 0x0000002a3b2a7221 */ /* 0x008fc60000000000 */
[----:B------:R-:W0:Y:S01]  /*1930*/  MUFU.EX2 R54, R47 ;  /* 0x0000002f00367308 */ /* 0x000e220000000800 */
[----:B----4-:R-:W-:-:S04]  /*1940*/  FADD R39, R63, R42 ;  /* 0x0000002a3f277221 */ /* 0x010fc80000000000 */
[----:B-----5:R-:W-:-:S03]  /*1950*/  FADD R42, R62, R39 ;  /* 0x000000273e2a7221 */ /* 0x020fc60000000000 */
[----:B------:R2:W3:Y:S01]  /*1960*/  MUFU.EX2 R50, R45 ;  /* 0x0000002d00327308 */ /* 0x0004e20000000800 */
[----:B-1----:R-:W-:-:S07]  /*1970*/  FADD R39, R53, R42 ;  /* 0x0000002a35277221 */ /* 0x002fce0000000000 */
[----:B------:R-:W1:Y:S01]  /*1980*/  MUFU.EX2 R51, R51 ;  /* 0x0000003300337308 */ /* 0x000e620000000800 */
[----:B0-----:R-:W-:Y:S02]  /*1990*/  FADD R39, R54, R39 ;  /* 0x0000002736277221 */ /* 0x001fe40000000000 */
[----:B--2---:R-:W-:-:S05]  /*19a0*/  FMUL R45, R49, 1.4426950216293334961 ;  /* 0x3fb8aa3b312d7820 */ /* 0x004fca0000400000 */
[----:B------:R-:W0:Y:S01]  /*19b0*/  MUFU.EX2 R47, R83 ;  /* 0x00000053002f7308 */ /* 0x000e220000000800 */
[----:B---3--:R-:W-:-:S07]  /*19c0*/  FADD R42, R50, R39 ;  /* 0x00000027322a7221 */ /* 0x008fce0000000000 */
[----:B------:R-:W2:Y:S01]  /*19d0*/  MUFU.EX2 R48, R48 ;  /* 0x0000003000307308 */ /* 0x000ea20000000800 */
[----:B-1----:R-:W-:-:S07]  /*19e0*/  FADD R42, R51, R42 ;  /* 0x0000002a332a7221 */ /* 0x002fce0000000000 */
[----:B------:R-:W1:Y:S01]  /*19f0*/  MUFU.EX2 R46, R46 ;  /* 0x0000002e002e7308 */ /* 0x000e620000000800 */
[----:B0-----:R-:W-:-:S07]  /*1a00*/  FADD R39, R47, R42 ;  /* 0x0000002a2f277221 */ /* 0x001fce0000000000 */
[----:B------:R-:W0:Y:S01]  /*1a10*/  MUFU.EX2 R45, R45 ;  /* 0x0000002d002d7308 */ /* 0x000e220000000800 */
[----:B--2---:R-:W-:-:S04]  /*1a20*/  FADD R39, R48, R39 ;  /* 0x0000002730277221 */ /* 0x004fc80000000000 */
[----:B-1----:R-:W-:Y:S02]  /*1a30*/  FADD R42, R46, R39 ;  /* 0x000000272e2a7221 */ /* 0x002fe40000000000 */
[----:B------:R-:W-:-:S04]  /*1a40*/  FADD R39, -R44, R73 ;  /* 0x000000492c277221 */ /* 0x000fc80000000100 */
[----:B------:R-:W-:Y:S02]  /*1a50*/  FMUL R39, R39, 1.4426950216293334961 ;  /* 0x3fb8aa3b27277820 */ /* 0x000fe40000400000 */
[----:B0-----:R-:W-:-:S04]  /*1a60*/  FADD R41, R45, R42 ;  /* 0x0000002a2d297221 */ /* 0x001fc80000000000 */
[----:B------:R-:W0:Y:S01]  /*1a70*/  MUFU.EX2 R39, R39 ;  /* 0x0000002700277308 */ /* 0x000e220000000800 */
[----:B------:R-:W1:Y:S01]  /*1a80*/  SHFL.BFLY PT, R42, R41, 0x2, 0x1f ;  /* 0x0c401f00292a7f89 */ /* 0x000e6200000e0000 */
[C---:B0-----:R-:W-:Y:S01]  /*1a90*/  FMUL R43, R39.reuse, R27 ;  /* 0x0000001b272b7220 */ /* 0x041fe20000400000 */
[----:B------:R-:W-:Y:S01]  /*1aa0*/  FMNMX R27, R34, R37, !PT ;  /* 0x00000025221b7209 */ /* 0x000fe20007800000 */
[C---:B------:R-:W-:Y:S02]  /*1ab0*/  FMUL R30, R39.reuse, R30 ;  /* 0x0000001e271e7220 */ /* 0x040fe40000400000 */
[----:B------:R-:W-:Y:S01]  /*1ac0*/  FMUL R31, R39, R31 ;  /* 0x0000001f271f7220 */ /* 0x000fe20000400000 */
[----:B------:R-:W-:Y:S01]  /*1ad0*/  FMNMX R27, R38, R27, !PT ;  /* 0x0000001b261b7209 */ /* 0x000fe20007800000 */
[----:B-1----:R-:W-:-:S05]  /*1ae0*/  FADD R49, R41, R42 ;  /* 0x0000002a29317221 */ /* 0x002fca0000000000 */
[----:B------:R-:W0:Y:S02]  /*1af0*/  SHFL.BFLY PT, R42, R49, 0x1, 0x1f ;  /* 0x0c201f00312a7f89 */ /* 0x000e2400000e0000 */
[----:B0-----:R-:W-:-:S04]  /*1b00*/  FADD R42, R49, R42 ;  /* 0x0000002a312a7221 */ /* 0x001fc80000000000 */
[C---:B------:R-:W-:Y:S02]  /*1b10*/  FFMA R6, R39.reuse, R6, R42 ;  /* 0x0000000627067223 */ /* 0x040fe4000000002a */
[----:B------:R-:W-:Y:S01]  /*1b20*/  FMUL R42, R39, R26 ;  /* 0x0000001a272a7220 */ /* 0x000fe20000400000 */
[----:B------:R-:W-:Y:S02]  /*1b30*/  FMNMX R26, R36, R27, !PT ;  /* 0x0000001b241a7209 */ /* 0x000fe40007800000 */
[----:B------:R-:W-:Y:S02]  /*1b40*/  F2FP.PACK_AB R39, R82, R55 ;  /* 0x000000375227723e */ /* 0x000fe400000000ff */
[----:B------:R-:W-:-:S04]  /*1b50*/  FMNMX R27, R23, R26, !PT ;  /* 0x0000001a171b7209 */ /* 0x000fc80007800000 */
        /* <DEDUP_REMOVED lines=10> */
[----:B------:R-:W-:-:S05]  /*1c00*/  FMNMX R27, R84, R27, !PT ;  /* 0x0000001b541b7209 */ /* 0x000fca0007800000 */
[----:B------:R-:W0:Y:S02]  /*1c10*/  SHFL.BFLY PT, R26, R27, 0x2, 0x1f ;  /* 0x0c401f001b1a7f89 */ /* 0x000e2400000e0000 */
[----:B0-----:R-:W-:-:S05]  /*1c20*/  FMNMX R26, R27, R26, !PT ;  /* 0x0000001a1b1a7209 */ /* 0x001fca0007800000 */
[----:B------:R-:W0:Y:S02]  /*1c30*/  SHFL.BFLY PT, R33, R26, 0x1, 0x1f ;  /* 0x0c201f001a217f89 */ /* 0x000e2400000e0000 */
[----:B0-----:R-:W-:-:S04]  /*1c40*/  FMNMX R33, R26, R33, !PT ;  /* 0x000000211a217209 */ /* 0x001fc80007800000 */
[----:B------:R-:W-:-:S05]  /*1c50*/  FMNMX R49, R33, R74, !PT ;  /* 0x0000004a21317209 */ /* 0x000fca0007800000 */
[----:B------:R-:W-:Y:S02]  /*1c60*/  FADD R27, -R49, R74 ;  /* 0x0000004a311b7221 */ /* 0x000fe40000000100 */
[--C-:B------:R-:W-:Y:S02]  /*1c70*/  FADD R34, R34, -R49.reuse ;  /* 0x8000003122227221 */ /* 0x100fe40000000000 */
[----:B------:R-:W-:Y:S02]  /*1c80*/  FMUL R55, R27, 1.4426950216293334961 ;  /* 0x3fb8aa3b1b377820 */ /* 0x000fe40000400000 */
[--C-:B------:R-:W-:Y:S01]  /*1c90*/  FADD R32, R37, -R49.reuse ;  /* 0x8000003125207221 */ /* 0x100fe20000000000 */
[----:B------:R-:W-:Y:S01]  /*1ca0*/  F2FP.PACK_AB R37, R40, R35 ;  /* 0x000000232825723e */ /* 0x000fe200000000ff */
[----:B------:R-:W-:Y:S02]  /*1cb0*/  FADD R38, R38, -R49 ;  /* 0x8000003126267221 */ /* 0x000fe40000000000 */
[----:B------:R-:W0:Y:S01]  /*1cc0*/  MUFU.EX2 R55, R55 ;  /* 0x0000003700377308 */ /* 0x000e220000000800 */
[----:B------:R-:W-:-:S02]  /*1cd0*/  FMUL R41, R34, 1.4426950216293334961 ;  /* 0x3fb8aa3b22297820 */ /* 0x000fc40000400000 */
[----:B------:R-:W-:Y:S02]  /*1ce0*/  FMUL R40, R32, 1.4426950216293334961 ;  /* 0x3fb8aa3b20287820 */ /* 0x000fe40000400000 */
[----:B------:R-:W-:Y:S01]  /*1cf0*/  FMUL R26, R38, 1.4426950216293334961 ;  /* 0x3fb8aa3b261a7820 */ /* 0x000fe20000400000 */
[----:B------:R-:W1:Y:S01]  /*1d00*/  LDSM.16.M88.4 R32, [R19+0x2000] ;  /* 0x002000001320783b */ /* 0x000e620000000200 */
[--C-:B------:R-:W-:Y:S01]  /*1d10*/  FADD R36, R36, -R49.reuse ;  /* 0x8000003124247221 */ /* 0x100fe20000000000 */
[----:B------:R0:W-:Y:S01]  /*1d20*/  MUFU.EX2 R61, R41 ;  /* 0x00000029003d7308 */ /* 0x0001e20000000800 */
[----:B------:R-:W-:Y:S02]  /*1d30*/  FADD R23, R23, -R49 ;  /* 0x8000003117177221 */ /* 0x000fe40000000000 */
[----:B------:R-:W-:Y:S02]  /*1d40*/  FMUL R57, R36, 1.4426950216293334961 ;  /* 0x3fb8aa3b24397820 */ /* 0x000fe40000400000 */
[----:B------:R-:W-:-:S02]  /*1d50*/  FMUL R23, R23, 1.4426950216293334961 ;  /* 0x3fb8aa3b17177820 */ /* 0x000fc40000400000 */
[----:B------:R-:W-:Y:S01]  /*1d60*/  FADD R72, R72, -R49 ;  /* 0x8000003148487221 */ /* 0x000fe20000000000 */
[----:B------:R2:W3:Y:S01]  /*1d70*/  MUFU.EX2 R92, R40 ;  /* 0x00000028005c7308 */ /* 0x0004e20000000800 */
[C---:B0-----:R-:W-:Y:S02]  /*1d80*/  FMUL R41, R55.reuse, R25 ;  /* 0x0000001937297220 */ /* 0x041fe40000400000 */
[C---:B------:R-:W-:Y:S02]  /*1d90*/  FMUL R28, R55.reuse, R28 ;  /* 0x0000001c371c7220 */ /* 0x040fe40000400000 */
[C---:B------:R-:W-:Y:S02]  /*1da0*/  FMUL R29, R55.reuse, R29 ;  /* 0x0000001d371d7220 */ /* 0x040fe40000400000 */
[----:B------:R-:W-:Y:S01]  /*1db0*/  FMUL R72, R72, 1.4426950216293334961 ;  /* 0x3fb8aa3b48487820 */ /* 0x000fe20000400000 */
[----:B------:R0:W-:Y:S01]  /*1dc0*/  MUFU.EX2 R73, R26 ;  /* 0x0000001a00497308 */ /* 0x0001e20000000800 */
[----:B--2---:R-:W-:-:S02]  /*1dd0*/  FMUL R40, R55, R24 ;  /* 0x0000001837287220 */ /* 0x004fc40000400000 */
[--C-:B------:R-:W-:Y:S02]  /*1de0*/  FADD R76, R76, -R49.reuse ;  /* 0x800000314c4c7221 */ /* 0x100fe40000000000 */
[--C-:B------:R-:W-:Y:S02]  /*1df0*/  FADD R78, R78, -R49.reuse ;  /* 0x800000314e4e7221 */ /* 0x100fe40000000000 */
[----:B------:R-:W-:Y:S01]  /*1e00*/  FMUL R76, R76, 1.4426950216293334961 ;  /* 0x3fb8aa3b4c4c7820 */ /* 0x000fe20000400000 */
[----:B------:R-:W2:Y:S01]  /*1e10*/  MUFU.EX2 R74, R57 ;  /* 0x00000039004a7308 */ /* 0x000ea20000000800 */
[----:B0-----:R-:W0:Y:S01]  /*1e20*/  LDSM.16.M88.4 R24, [R19+0x2400] ;  /* 0x002400001318783b */ /* 0x001e220000000200 */
[----:B---3--:R-:W-:Y:S01]  /*1e30*/  F2FP.PACK_AB R36, R92, R61 ;  /* 0x0000003d5c24723e */ /* 0x008fe200000000ff */
[----:B------:R-:W-:Y:S02]  /*1e40*/  FADD R92, R61, R92 ;  /* 0x0000005c3d5c7221 */ /* 0x000fe40000000000 */
[----:B------:R-:W-:-:S02]  /*1e50*/  FADD R52, R52, -R49 ;  /* 0x8000003134347221 */ /* 0x000fc40000000000 */
[----:B------:R-:W-:Y:S02]  /*1e60*/  FMUL R78, R78, 1.4426950216293334961 ;  /* 0x3fb8aa3b4e4e7820 */ /* 0x000fe40000400000 */
[--C-:B------:R-:W-:Y:S02]  /*1e70*/  FADD R80, R80, -R49.reuse ;  /* 0x8000003150507221 */ /* 0x100fe40000000000 */
[----:B------:R-:W-:Y:S02]  /*1e80*/  FADD R56, R56, -R49 ;  /* 0x8000003138387221 */ /* 0x000fe40000000000 */
[----:B------:R-:W-:Y:S02]  /*1e90*/  FMUL R80, R80, 1.4426950216293334961 ;  /* 0x3fb8aa3b50507820 */ /* 0x000fe40000400000 */
[----:B------:R-:W-:Y:S01]  /*1ea0*/  FMUL R56, R56, 1.4426950216293334961 ;  /* 0x3fb8aa3b38387820 */ /* 0x000fe20000400000 */
[----:B--2---:R-:W-:Y:S01]  /*1eb0*/  F2FP.PACK_AB R38, R74, R73 ;  /* 0x000000494a26723e */ /* 0x004fe200000000ff */
[----:B------:R-:W-:-:S02]  /*1ec0*/  FADD R73, R73, R92 ;  /* 0x0000005c49497221 */ /* 0x000fc40000000000 */
[----:B------:R-:W-:Y:S01]  /*1ed0*/  MUFU.EX2 R80, R80 ;  /* 0x0000005000507308 */ /* 0x000fe20000000800 */
[----:B------:R-:W-:Y:S02]  /*1ee0*/  FADD R60, R60, -R49 ;  /* 0x800000313c3c7221 */ /* 0x000fe40000000000 */
[----:B------:R-:W-:Y:S01]  /*1ef0*/  FADD R73, R74, R73 ;  /* 0x000000494a497221 */ /* 0x000fe20000000000 */
[----:B-1----:R-:W-:Y:S01]  /*1f00*/  HMMA.16816.F32 R28, R36, R32, R28 ;  /* 0x00000020241c723c */ /* 0x002fe2000000181c */
[--C-:B------:R-:W-:Y:S02]  /*1f10*/  FADD R86, R86, -R49.reuse ;  /* 0x8000003156567221 */ /* 0x100fe40000000000 */
[----:B------:R-:W-:Y:S01]  /*1f20*/  FMUL R60, R60, 1.4426950216293334961 ;  /* 0x3fb8aa3b3c3c7820 */ /* 0x000fe20000400000 */
[----:B------:R-:W-:Y:S01]  /*1f30*/  MUFU.EX2 R33, R78 ;  /* 0x0000004e00217308 */ /* 0x000fe20000000800 */
[----:B------:R-:W-:Y:S02]  /*1f40*/  FMUL R86, R86, 1.4426950216293334961 ;  /* 0x3fb8aa3b56567820 */ /* 0x000fe40000400000 */
[----:B------:R-:W-:-:S02]  /*1f50*/  FADD R90, R90, -R49 ;  /* 0x800000315a5a7221 */ /* 0x000fc40000000000 */
[--C-:B------:R-:W-:Y:S02]  /*1f60*/  FADD R88, R88, -R49.reuse ;  /* 0x8000003158587221 */ /* 0x100fe40000000000 */
[----:B------:R-:W-:Y:S01]  /*1f70*/  FMUL R90, R90, 1.4426950216293334961 ;  /* 0x3fb8aa3b5a5a7820 */ /* 0x000fe20000400000 */
[----:B------:R-:W-:Y:S01]  /*1f80*/  MUFU.EX2 R56, R56 ;  /* 0x0000003800387308 */ /* 0x000fe20000000800 */
[----:B------:R-:W-:Y:S02]  /*1f90*/  FMUL R88, R88, 1.4426950216293334961 ;  /* 0x3fb8aa3b58587820 */ /* 0x000fe40000400000 */
[--C-:B------:R-:W-:Y:S02]  /*1fa0*/  FADD R84, R84, -R49.reuse ;  /* 0x8000003154547221 */ /* 0x100fe40000000000 */
[----:B------:R-:W-:Y:S01]  /*1fb0*/  IMAD.MOV.U32 R74, RZ, RZ, R49 ;  /* 0x000000ffff4a7224 */ /* 0x000fe200078e0031 */
[----:B0-----:R-:W-:Y:S01]  /*1fc0*/  HMMA.16816.F32 R36, R36, R24, R40 ;  /* 0x000000182424723c */ /* 0x001fe20000001828 */
[----:B------:R-:W-:Y:S01]  /*1fd0*/  FMUL R84, R84, 1.4426950216293334961 ;  /* 0x3fb8aa3b54547820 */ /* 0x000fe20000400000 */
[----:B------:R0:W1:Y:S05]  /*1fe0*/  MUFU.EX2 R40, R23 ;  /* 0x0000001700287308 */ /* 0x00006a0000000800 */
[----:B------:R-:W-:-:S02]  /*1ff0*/  F2FP.PACK_AB R41, R59, R58 ;  /* 0x0000003a3b29723e */ /* 0x000fc400000000ff */
[----:B------:R-:W-:Y:S01]  /*2000*/  F2FP.PACK_AB R43, R62, R63 ;  /* 0x0000003f3e2b723e */ /* 0x000fe200000000ff */
[----:B------:R-:W2:Y:S01]  /*2010*/  MUFU.EX2 R25, R72 ;  /* 0x0000004800197308 */ /* 0x000ea20000000800 */
[----:B0-----:R-:W-:-:S07]  /*2020*/  FMUL R23, R52, 1.4426950216293334961 ;  /* 0x3fb8aa3b34177820 */ /* 0x001fce0000400000 */
[----:B------:R-:W0:Y:S01]  /*2030*/  MUFU.EX2 R42, R76 ;  /* 0x0000004c002a7308 */ /* 0x000e220000000800 */
[----:B-1----:R-:W-:Y:S01]  /*2040*/  FADD R24, R40, R73 ;  /* 0x0000004928187221 */ /* 0x002fe20000000000 */
[----:B------:R-:W-:-:S06]  /*2050*/  MOV R73, R44 ;  /* 0x0000002c00497202 */ /* 0x000fcc0000000f00 */
[----:B------:R-:W1:Y:S01]  /*2060*/  MUFU.EX2 R23, R23 ;  /* 0x0000001700177308 */ /* 0x000e620000000800 */
[C---:B--2---:R-:W-:Y:S01]  /*2070*/  FADD R61, R25.reuse, R24 ;  /* 0x00000018193d7221 */ /* 0x044fe20000000000 */
[----:B------:R-:W-:-:S03]  /*2080*/  F2FP.PACK_AB R40, R25, R40 ;  /* 0x000000281928723e */ /* 0x000fc600000000ff */
[----:B0-----:R-:W-:-:S03]  /*2090*/  FADD R24, R42, R61 ;  /* 0x0000003d2a187221 */ /* 0x001fc60000000000 */
[----:B------:R-:W0:Y:S01]  /*20a0*/  MUFU.EX2 R57, R60 ;  /* 0x0000003c00397308 */ /* 0x000e220000000800 */
[C---:B------:R-:W-:Y:S01]  /*20b0*/  F2FP.PACK_AB R42, R33.reuse, R42 ;  /* 0x0000002a212a723e */ /* 0x040fe200000000ff */
[----:B------:R-:W-:-:S04]  /*20c0*/  FADD R24, R33, R24 ;  /* 0x0000001821187221 */ /* 0x000fc80000000000 */
[----:B-1----:R-:W-:Y:S02]  /*20d0*/  FADD R25, R23, R24 ;  /* 0x0000001817197221 */ /* 0x002fe40000000000 */
[----:B------:R-:W1:Y:S01]  /*20e0*/  MUFU.EX2 R86, R86 ;  /* 0x0000005600567308 */ /* 0x000e620000000800 */
[----:B------:R-:W-:Y:S01]  /*20f0*/  HMMA.16816.F32 R32, R40, R34, R28 ;  /* 0x000000222820723c */ /* 0x000fe2000000181c */
[----:B------:R-:W2:Y:S01]  /*2100*/  LDSM.16.M88.4 R28, [R21+0x2000] ;  /* 0x00200000151c783b */ /* 0x000ea20000000200 */
[----:B------:R-:W-:-:S04]  /*2110*/  FADD R25, R80, R25 ;  /* 0x0000001950197221 */ /* 0x000fc80000000000 */
[----:B------:R-:W-:Y:S01]  /*2120*/  FADD R52, R56, R25 ;  /* 0x0000001938347221 */ /* 0x000fe20000000000 */
[----:B------:R-:W3:Y:S01]  /*2130*/  MUFU.EX2 R59, R90 ;  /* 0x0000005a003b7308 */ /* 0x000ee20000000800 */
[----:B------:R-:W-:Y:S01]  /*2140*/  HMMA.16816.F32 R36, R40, R26, R36 ;  /* 0x0000001a2824723c */ /* 0x000fe20000001824 */
[----:B------:R-:W4:Y:S06]  /*2150*/  LDSM.16.M88.4 R24, [R21+0x2400] ;  /* 0x002400001518783b */ /* 0x000f2c0000000200 */
[----:B------:R-:W5:Y:S01]  /*2160*/  MUFU.EX2 R88, R88 ;  /* 0x0000005800587308 */ /* 0x000f620000000800 */
[C---:B0-----:R-:W-:Y:S01]  /*2170*/  FADD R41, R57.reuse, R52 ;  /* 0x0000003439297221 */ /* 0x041fe20000000000 */
[----:B------:R-:W-:-:S02]  /*2180*/  F2FP.PACK_AB R42, R57, R56 ;  /* 0x00000038392a723e */ /* 0x000fc400000000ff */
[----:B------:R-:W-:Y:S01]  /*2190*/  F2FP.PACK_AB R43, R51, R50 ;  /* 0x00000032332b723e */ /* 0x000fe200000000ff */
[----:B-1----:R-:W-:-:S03]  /*21a0*/  FADD R40, R86, R41 ;  /* 0x0000002956287221 */ /* 0x002fc60000000000 */
[----:B------:R-:W0:Y:S01]  /*21b0*/  MUFU.EX2 R61, R84 ;  /* 0x00000054003d7308 */ /* 0x000e220000000800 */
[----:B---3--:R-:W-:-:S04]  /*21c0*/  FADD R41, R59, R40 ;  /* 0x000000283b297221 */ /* 0x008fc80000000000 */
[----:B-----5:R-:W-:Y:S01]  /*21d0*/  FADD R40, R88, R41 ;  /* 0x0000002958287221 */ /* 0x020fe20000000000 */
[----:B------:R-:W-:-:S03]  /*21e0*/  F2FP.PACK_AB R41, R54, R53 ;  /* 0x000000353629723e */ /* 0x000fc600000000ff */
[----:B0-----:R-:W-:Y:S01]  /*21f0*/  FADD R52, R61, R40 ;  /* 0x000000283d347221 */ /* 0x001fe20000000000 */
[----:B------:R-:W-:Y:S01]  /*2200*/  F2FP.PACK_AB R40, R80, R23 ;  /* 0x000000175028723e */ /* 0x000fe200000000ff */
[----:B------:R-:W-:-:S03]  /*2210*/  IMAD.MOV.U32 R23, RZ, RZ, 0x40 ;  /* 0x00000040ff177424 */ /* 0x000fc600078e00ff */
[----:B------:R-:W0:Y:S01]  /*2220*/  SHFL.BFLY PT, R63, R52, 0x2, 0x1f ;  /* 0x0c401f00343f7f89 */ /* 0x000e2200000e0000 */
[C---:B------:R-:W-:Y:S02]  /*2230*/  IMAD R17, R23.reuse, c[0x0][0x1b4], R17 ;  /* 0x00006d0017117a24 */ /* 0x040fe400078e0211 */
[----:B--2---:R-:W-:Y:S01]  /*2240*/  HMMA.16816.F32 R32, R40, R28, R32 ;  /* 0x0000001c2820723c */ /* 0x004fe20000001820 */
[----:B------:R-:W-:-:S07]  /*2250*/  IMAD R18, R23, c[0x0][0x1a4], R18 ;  /* 0x0000690017127a24 */ /* 0x000fce00078e0212 */
[----:B----4-:R-:W-:Y:S07]  /*2260*/  HMMA.16816.F32 R36, R40, R24, R36 ;  /* 0x000000182824723c */ /* 0x010fee0000001824 */
[----:B------:R-:W-:Y:S02]  /*2270*/  F2FP.PACK_AB R41, R48, R47 ;  /* 0x0000002f3029723e */ /* 0x000fe400000000ff */
[----:B------:R-:W-:Y:S02]  /*2280*/  F2FP.PACK_AB R40, R59, R86 ;  /* 0x000000563b28723e */ /* 0x000fe400000000ff */
[----:B------:R-:W-:Y:S01]  /*2290*/  F2FP.PACK_AB R42, R61, R88 ;  /* 0x000000583d2a723e */ /* 0x000fe200000000ff */
[----:B0-----:R-:W-:Y:S01]  /*22a0*/  FADD R63, R52, R63 ;  /* 0x0000003f343f7221 */ /* 0x001fe20000000000 */
[----:B------:R-:W-:-:S04]  /*22b0*/  F2FP.PACK_AB R43, R45, R46 ;  /* 0x0000002e2d2b723e */ /* 0x000fc800000000ff */
[----:B------:R-:W0:Y:S03]  /*22c0*/  SHFL.BFLY PT, R48, R63, 0x1, 0x1f ;  /* 0x0c201f003f307f89 */ /* 0x000e2600000e0000 */
[C---:B------:R-:W-:Y:S07]  /*22d0*/  HMMA.16816.F32 R28, R40.reuse, R30, R32 ;  /* 0x0000001e281c723c */ /* 0x040fee0000001820 */
[----:B------:R-:W-:Y:S01]  /*22e0*/  IMAD.U32 R32, RZ, RZ, UR5 ;  /* 0x00000005ff207e24 */ /* 0x000fe2000f8e00ff */
[----:B------:R-:W-:Y:S04]  /*22f0*/  HMMA.16816.F32 R24, R40, R26, R36 ;  /* 0x0000001a2818723c */ /* 0x000fe80000001824 */
[----:B------:R-:W-:Y:S01]  /*2300*/  ISETP.GE.U32.AND.EX P0, PT, R32, RZ, PT, P0 ;  /* 0x000000ff2000720c */ /* 0x000fe20003f06100 */
[----:B0-----:R-:W-:-:S04]  /*2310*/  FADD R48, R63, R48 ;  /* 0x000000303f307221 */ /* 0x001fc80000000000 */
[----:B------:R-:W-:-:S08]  /*2320*/  FFMA R8, R55, R8, R48 ;  /* 0x0000000837087223 */ /* 0x000fd00000000030 */
[----:B------:R-:W-:Y:S01]  /*2330*/  @P0 CALL.REL.NOINC `(.L_x_0) ;  /* 0x0000001000000944 */ /* 0x000fe20003c00000 */
[----:B------:R-:W-:Y:S05]  /*2340*/  BRA `(.L_x_1) ;  /* 0xffffe67000007947 */ /* 0x000fea000383ffff */
.L_x_0:
[----:B------:R-:W-:-:S02]  /*2350*/  NOP ;  /* 0x0000000000007918 */ /* 0x000fc40000000000 */
[C---:B------:R-:W-:Y:S01]  /*2360*/  IMAD.SHL.U32 R13, R0.reuse, 0x4, RZ ;  /* 0x00000004000d7824 */ /* 0x040fe200078e00ff */
[C---:B------:R-:W-:Y:S01]  /*2370*/  LOP3.LUT R21, R0.reuse, 0x18, RZ, 0xc0, !PT ;  /* 0x0000001800157812 */ /* 0x040fe200078ec0ff */
[----:B------:R-:W-:Y:S01]  /*2380*/  IMAD.MOV.U32 R37, RZ, RZ, R29 ;  /* 0x000000ffff257224 */ /* 0x000fe200078e001d */
[----:B------:R-:W-:Y:S01]  /*2390*/  LOP3.LUT P0, RZ, R0, 0x100, RZ, 0xc0, !PT ;  /* 0x0000010000ff7812 */ /* 0x000fe2000780c0ff */
[----:B------:R-:W-:Y:S01]  /*23a0*/  IMAD.MOV.U32 R29, RZ, RZ, R27 ;  /* 0x000000ffff1d7224 */ /* 0x000fe200078e001b */
[C---:B------:R-:W-:Y:S01]  /*23b0*/  LOP3.LUT R17, R13.reuse, 0x7c, RZ, 0xc0, !PT ;  /* 0x0000007c0d117812 */ /* 0x040fe200078ec0ff */
[----:B------:R-:W-:Y:S01]  /*23c0*/  IMAD.MOV.U32 R27, RZ, RZ, R6 ;  /* 0x000000ffff1b7224 */ /* 0x000fe200078e0006 */
[----:B------:R-:W-:Y:S01]  /*23d0*/  LOP3.LUT R13, R13, 0x3c0, RZ, 0xc0, !PT ;  /* 0x000003c00d0d7812 */ /* 0x000fe200078ec0ff */
[----:B------:R-:W-:Y:S01]  /*23e0*/  IMAD.MOV.U32 R16, RZ, RZ, R8 ;  /* 0x000000ffff107224 */ /* 0x000fe200078e0008 */
[----:B------:R-:W-:Y:S01]  /*23f0*/  BAR.SYNC.DEFER_BLOCKING 0x0 ;  /* 0x0000000000007b1d */ /* 0x000fe20000010000 */
[C---:B------:R-:W-:Y:S01]  /*2400*/  FMUL R6, R27.reuse, 8388608 ;  /* 0x4b0000001b067820 */ /* 0x040fe20000400000 */
[----:B------:R-:W-:Y:S01]  /*2410*/  FSETP.GEU.AND P3, PT, R27, 1.175494350822287508e-38, PT ;  /* 0x008000001b00780b */ /* 0x000fe20003f6e000 */
[----:B------:R-:W-:Y:S01]  /*2420*/  IMAD R19, R10, 0x2, R17 ;  /* 0x000000020a137824 */ /* 0x000fe200078e0211 */
[----:B------:R-:W-:Y:S01]  /*2430*/  FSETP.GEU.AND P4, PT, R16, 1.175494350822287508e-38, PT ;  /* 0x008000001000780b */ /* 0x000fe20003f8e000 */
[----:B------:R-:W-:Y:S01]  /*2440*/  IMAD R10, R21, 0x10, R12 ;  /* 0x00000010150a7824 */ /* 0x000fe200078e020c */
[----:B------:R-:W-:Y:S01]  /*2450*/  FSEL R6, R6, R27, !P3 ;  /* 0x0000001b06067208 */ /* 0x000fe20005800000 */
[----:B------:R-:W-:Y:S01]  /*2460*/  IMAD.MOV.U32 R33, RZ, RZ, R25 ;  /* 0x000000ffff217224 */ /* 0x000fe200078e0019 */
[----:B------:R-:W-:Y:S01]  /*2470*/  FSETP.GT.AND P2, PT, |R16|, 8.50705917302346158658e+37, PT ;  /* 0x7e8000001000780b */ /* 0x000fe20003f44200 */
[----:B------:R-:W-:Y:S01]  /*2480*/  IMAD R18, R10, 0x4, R9 ;  /* 0x000000040a127824 */ /* 0x000fe200078e0209 */
[----:B------:R-:W-:Y:S01]  /*2490*/  IADD3 R10, R6, -0x3f3504f3, RZ ;  /* 0xc0cafb0d060a7810 */ /* 0x000fe20007ffe0ff */
[----:B------:R-:W-:Y:S01]  /*24a0*/  IMAD R25, R12, 0x8, R13 ;  /* 0x000000080c197824 */ /* 0x000fe200078e020d */
[--C-:B------:R-:W-:Y:S01]  /*24b0*/  SHF.R.S32.HI R12, RZ, 0x5, R0.reuse ;  /* 0x00000005ff0c7819 */ /* 0x100fe20000011400 */
[----:B------:R-:W-:Y:S01]  /*24c0*/  FMUL R5, R16, 8388608 ;  /* 0x4b00000010057820 */ /* 0x000fe20000400000 */
[----:B------:R-:W-:Y:S01]  /*24d0*/  SHF.R.U32.HI R0, RZ, 0x1, R0 ;  /* 0x00000001ff007819 */ /* 0x000fe20000011600 */
[----:B------:R-:W-:Y:S01]  /*24e0*/  IMAD R14, R2, c[0x0][0x1c0], RZ ;  /* 0x00007000020e7a24 */ /* 0x000fe200078e02ff */
[----:B------:R-:W-:Y:S01]  /*24f0*/  LOP3.LUT R13, R10, 0xff800000, RZ, 0xc0, !PT ;  /* 0xff8000000a0d7812 */ /* 0x000fe200078ec0ff */
[----:B------:R-:W-:Y:S01]  /*2500*/  IMAD R15, R3, c[0x0][0x1c4], RZ ;  /* 0x00007100030f7a24 */ /* 0x000fe200078e02ff */
[----:B------:R-:W-:Y:S01]  /*2510*/  SGXT R10, R12, 0x1 ;  /* 0x000000010c0a781a */ /* 0x000fe20000000200 */
[----:B------:R-:W-:Y:S01]  /*2520*/  IMAD.SHL.U32 R7, R14, 0x2, RZ ;  /* 0x000000020e077824 */ /* 0x000fe200078e00ff */
[----:B------:R-:W-:Y:S01]  /*2530*/  LOP3.LUT R12, R0, 0x4, RZ, 0xc0, !PT ;  /* 0x00000004000c7812 */ /* 0x000fe200078ec0ff */
[----:B------:R-:W-:Y:S01]  /*2540*/  IMAD.HI R14, R14, 0x2, RZ ;  /* 0x000000020e0e7827 */ /* 0x000fe200078e02ff */
[----:B------:R-:W-:-:S02]  /*2550*/  FSEL R5, R5, R16, !P4 ;  /* 0x0000001005057208 */ /* 0x000fc40006000000 */
[----:B------:R-:W-:Y:S01]  /*2560*/  FSEL R0, RZ, -23, P4 ;  /* 0xc1b80000ff007808 */ /* 0x000fe20002000000 */
[----:B------:R-:W-:Y:S01]  /*2570*/  IMAD.HI R17, R15, 0x2, RZ ;  /* 0x000000020f117827 */ /* 0x000fe200078e02ff */
[----:B------:R-:W-:Y:S02]  /*2580*/  FSETP.GT.AND P4, PT, |R27|, 8.50705917302346158658e+37, PT ;  /* 0x7e8000001b00780b */ /* 0x000fe40003f84200 */
[----:B------:R-:W-:Y:S01]  /*2590*/  LOP3.LUT R22, R19, 0x1008, R10, 0x78, !PT ;  /* 0x0000100813167812 */ /* 0x000fe200078e780a */
[----:B------:R-:W-:Y:S01]  /*25a0*/  IMAD.MOV.U32 R35, RZ, RZ, R31 ;  /* 0x000000ffff237224 */ /* 0x000fe200078e001f */
[C---:B------:R-:W-:Y:S01]  /*25b0*/  FSETP.GEU.AND P1, PT, |R16|.reuse, 1.175494350822287508e-38, PT ;  /* 0x008000001000780b */ /* 0x040fe20003f2e200 */
[----:B------:R-:W-:Y:S01]  /*25c0*/  @P2 FMUL R16, R16, 0.25 ;  /* 0x3e80000010102820 */ /* 0x000fe20000400000 */
[----:B------:R-:W-:Y:S01]  /*25d0*/  FSEL R10, RZ, -23, P3 ;  /* 0xc1b80000ff0a7808 */ /* 0x000fe20001800000 */
[----:B------:R-:W-:Y:S01]  /*25e0*/  IMAD.IADD R31, R12, 0x1, R25 ;  /* 0x000000010c1f7824 */ /* 0x000fe200078e0219 */
[----:B------:R-:W-:Y:S01]  /*25f0*/  FSETP.GEU.AND P3, PT, |R27|, 1.175494350822287508e-38, PT ;  /* 0x008000001b00780b */ /* 0x000fe20003f6e200 */
[----:B------:R-:W-:Y:S01]  /*2600*/  @P2 FMUL R33, R33, 0.25 ;  /* 0x3e80000021212820 */ /* 0x000fe20000400000 */
[----:B------:R-:W-:Y:S01]  /*2610*/  SHF.L.U32 R8, R15, 0x1, RZ ;  /* 0x000000010f087819 */ /* 0x000fe200000006ff */
[----:B------:R-:W-:Y:S01]  /*2620*/  @P2 FMUL R24, R24, 0.25 ;  /* 0x3e80000018182820 */ /* 0x000fe20000400000 */
[----:B------:R-:W-:Y:S01]  /*2630*/  I2F R15, R13 ;  /* 0x0000000d000f7306 */ /* 0x000fe20000201400 */
[----:B------:R-:W-:Y:S01]  /*2640*/  @P4 FMUL R27, R27, 0.25 ;  /* 0x3e8000001b1b4820 */ /* 0x000fe20000400000 */
[----:B------:R-:W-:Y:S01]  /*2650*/  IADD3 R7, P5, P6, R8, c[0x0][0x178], R7 ;  /* 0x00005e0008077a10 */ /* 0x000fe20007ebe007 */
[----:B------:R-:W-:Y:S01]  /*2660*/  @P2 FMUL R37, R37, 0.25 ;  /* 0x3e80000025252820 */ /* 0x000fe20000400000 */
[----:B------:R-:W-:Y:S01]  /*2670*/  IADD3 R8, R5, -0x3f3504f3, RZ ;  /* 0xc0cafb0d05087810 */ /* 0x000fe20007ffe0ff */
[----:B------:R-:W-:Y:S01]  /*2680*/  @!P1 FMUL R16, R16, 16777216 ;  /* 0x4b80000010109820 */ /* 0x000fe20000400000 */
[----:B------:R-:W-:Y:S01]  /*2690*/  IADD3.X R39, R17, c[0x0][0x17c], R14, P5, P6 ;  /* 0x00005f0011277a10 */ /* 0x000fe20002fec40e */
[----:B------:R-:W-:Y:S01]  /*26a0*/  @P2 FMUL R28, R28, 0.25 ;  /* 0x3e8000001c1c2820 */ /* 0x000fe20000400000 */
[----:B------:R-:W-:Y:S01]  /*26b0*/  LOP3.LUT R8, R8, 0xff800000, RZ, 0xc0, !PT ;  /* 0xff80000008087812 */ /* 0x000fe200078ec0ff */
[----:B------:R-:W-:Y:S01]  /*26c0*/  @!P3 FMUL R27, R27, 16777216 ;  /* 0x4b8000001b1bb820 */ /* 0x000fe20000400000 */
[----:B------:R-:W0:Y:S01]  /*26d0*/  MUFU.RCP R14, R16 ;  /* 0x00000010000e7308 */ /* 0x000e220000001000 */
[----:B------:R-:W-:Y:S01]  /*26e0*/  @P4 FMUL R29, R29, 0.25 ;  /* 0x3e8000001d1d4820 */ /* 0x000fe20000400000 */
[----:B------:R-:W-:Y:S01]  /*26f0*/  SHF.R.U32.HI R21, RZ, 0x1, R21 ;  /* 0x00000001ff157819 */ /* 0x000fe20000011615 */
[----:B------:R-:W-:Y:S01]  /*2700*/  @P4 FMUL R35, R35, 0.25 ;  /* 0x3e80000023234820 */ /* 0x000fe20000400000 */
[----:B------:R-:W-:Y:S01]  /*2710*/  MOV R25, 0x3dc6b27f ;  /* 0x3dc6b27f00197802 */ /* 0x000fe20000000f00 */
[----:B------:R-:W-:Y:S01]  /*2720*/  @P4 FMUL R26, R26, 0.25 ;  /* 0x3e8000001a1a4820 */ /* 0x000fe20000400000 */
[----:B------:R-:W-:Y:S01]  /*2730*/  ISETP.GE.U32.AND P2, PT, R5, 0x7f800000, PT ;  /* 0x7f8000000500780c */ /* 0x000fe20003f46070 */
[----:B------:R-:W-:Y:S01]  /*2740*/  @P4 FMUL R30, R30, 0.25 ;  /* 0x3e8000001e1e4820 */ /* 0x000fe20000400000 */
[----:B------:R-:W1:Y:S01]  /*2750*/  MUFU.RCP R12, R27 ;  /* 0x0000001b000c7308 */ /* 0x000e620000001000 */
[----:B------:R-:W-:Y:S01]  /*2760*/  @!P1 FMUL R33, R33, 16777216 ;  /* 0x4b80000021219820 */ /* 0x000fe20000400000 */
[----:B------:R-:W-:Y:S01]  /*2770*/  LOP3.LUT R11, R11, 0x3f8, RZ, 0xc0, !PT ;  /* 0x000003f80b0b7812 */ /* 0x000fe200078ec0ff */
[----:B------:R-:W-:-:S02]  /*2780*/  @!P1 FMUL R24, R24, 16777216 ;  /* 0x4b80000018189820 */ /* 0x000fc40000400000 */
[----:B------:R-:W-:Y:S02]  /*2790*/  @!P1 FMUL R37, R37, 16777216 ;  /* 0x4b80000025259820 */ /* 0x000fe40000400000 */
[----:B------:R-:W-:Y:S01]  /*27a0*/  @!P1 FMUL R28, R28, 16777216 ;  /* 0x4b8000001c1c9820 */ /* 0x000fe20000400000 */
[----:B------:R2:W3:Y:S01]  /*27b0*/  I2F R9, R8 ;  /* 0x0000000800097306 */ /* 0x0004e20000201400 */
[----:B------:R-:W-:Y:S01]  /*27c0*/  @!P3 FMUL R29, R29, 16777216 ;  /* 0x4b8000001d1db820 */ /* 0x000fe20000400000 */
[----:B------:R-:W-:Y:S01]  /*27d0*/  ISETP.GE.U32.AND P1, PT, R6, 0x7f800000, PT ;  /* 0x7f8000000600780c */ /* 0x000fe20003f26070 */
[----:B------:R-:W-:Y:S02]  /*27e0*/  @!P3 FMUL R35, R35, 16777216 ;  /* 0x4b8000002323b820 */ /* 0x000fe40000400000 */
[----:B------:R-:W-:Y:S02]  /*27f0*/  @!P3 FMUL R26, R26, 16777216 ;  /* 0x4b8000001a1ab820 */ /* 0x000fe40000400000 */
[----:B------:R-:W-:-:S02]  /*2800*/  @!P3 FMUL R30, R30, 16777216 ;  /* 0x4b8000001e1eb820 */ /* 0x000fc40000400000 */
[----:B--2---:R-:W-:Y:S02]  /*2810*/  IMAD.IADD R8, R5, 0x1, -R8 ;  /* 0x0000000105087824 */ /* 0x004fe400078e0a08 */
[----:B------:R-:W-:Y:S02]  /*2820*/  IMAD.U32 R23, R18, 0x4, R21 ;  /* 0x0000000412177824 */ /* 0x000fe400078e0015 */
[----:B------:R-:W-:Y:S02]  /*2830*/  FADD R8, R8, -1 ;  /* 0xbf80000008087421 */ /* 0x000fe40000000000 */
[C---:B0-----:R-:W-:Y:S02]  /*2840*/  FMUL R16, R14.reuse, R33 ;  /* 0x000000210e107220 */ /* 0x041fe40000400000 */
[C---:B------:R-:W-:Y:S02]  /*2850*/  FMUL R17, R14.reuse, R24 ;  /* 0x000000180e117220 */ /* 0x040fe40000400000 */
[----:B------:R-:W-:-:S02]  /*2860*/  FMUL R21, R14, R37 ;  /* 0x000000250e157220 */ /* 0x000fc40000400000 */
[----:B------:R-:W-:Y:S02]  /*2870*/  FMUL R20, R14, R28 ;  /* 0x0000001c0e147220 */ /* 0x000fe40000400000 */
[----:B------:R-:W-:Y:S01]  /*2880*/  FFMA.FTZ R10, R15, 1.1920928955078125e-07, R10 ;  /* 0x340000000f0a7823 */ /* 0x000fe2000001000a */
[----:B------:R-:W-:Y:S01]  /*2890*/  F2FP.PACK_AB R21, R16, R21 ;  /* 0x000000151015723e */ /* 0x000fe200000000ff */
[C---:B-1----:R-:W-:Y:S01]  /*28a0*/  FMUL R14, R12.reuse, R29 ;  /* 0x0000001d0c0e7220 */ /* 0x042fe20000400000 */
[----:B------:R-:W-:Y:S01]  /*28b0*/  F2FP.PACK_AB R17, R17, R20 ;  /* 0x000000141111723e */ /* 0x000fe200000000ff */
[C---:B------:R-:W-:Y:S01]  /*28c0*/  FMUL R19, R12.reuse, R35 ;  /* 0x000000230c137220 */ /* 0x040fe20000400000 */
[----:B------:R-:W-:Y:S01]  /*28d0*/  LOP3.LUT R29, R23, 0xc, RZ, 0x3c, !PT ;  /* 0x0000000c171d7812 */ /* 0x000fe200078e3cff */
[C---:B------:R-:W-:Y:S01]  /*28e0*/  FMUL R15, R12.reuse, R26 ;  /* 0x0000001a0c0f7220 */ /* 0x040fe20000400000 */
[----:B------:R0:W-:Y:S01]  /*28f0*/  STS [R22+0x400], R21 ;  /* 0x0004001516007388 */ /* 0x0001e20000000800 */
[----:B------:R-:W-:Y:S01]  /*2900*/  FMUL R18, R12, R30 ;  /* 0x0000001e0c127220 */ /* 0x000fe20000400000 */
[----:B------:R-:W-:Y:S01]  /*2910*/  F2FP.PACK_AB R14, R14, R19 ;  /* 0x000000130e0e723e */ /* 0x000fe200000000ff */
[----:B---3--:R-:W-:Y:S01]  /*2920*/  FFMA.FTZ R0, R9, 1.1920928955078125e-07, R0 ;  /* 0x3400000009007823 */ /* 0x008fe20000010000 */
[----:B------:R-:W-:Y:S01]  /*2930*/  LOP3.LUT R19, R22, 0x4, RZ, 0x3c, !PT ;  /* 0x0000000416137812 */ /* 0x000fe200078e3cff */
[----:B------:R-:W-:Y:S01]  /*2940*/  FFMA.FTZ R9, R8, R25, -0.16845393180847167969 ;  /* 0xbe2c7f3008097423 */ /* 0x000fe20000010019 */
[----:B------:R-:W-:Y:S01]  /*2950*/  F2FP.PACK_AB R15, R15, R18 ;  /* 0x000000120f0f723e */ /* 0x000fe200000000ff */
[----:B------:R-:W-:Y:S01]  /*2960*/  STS [R22], R17 ;  /* 0x0000001116007388 */ /* 0x000fe20000000800 */
[----:B------:R-:W-:-:S02]  /*2970*/  IMAD.IADD R13, R6, 0x1, -R13 ;  /* 0x00000001060d7824 */ /* 0x000fc400078e0a0d */
[----:B------:R-:W-:Y:S01]  /*2980*/  FFMA.FTZ R9, R8, R9, 0.1716887056827545166 ;  /* 0x3e2fcf2a08097423 */ /* 0x000fe20000010009 */
[----:B------:R-:W-:Y:S01]  /*2990*/  STS [R19+0x800], R15 ;  /* 0x0008000f13007388 */ /* 0x000fe20000000800 */
[----:B------:R-:W-:Y:S01]  /*29a0*/  IMAD R16, R4, c[0x0][0x1c8], RZ ;  /* 0x0000720004107a24 */ /* 0x000fe200078e02ff */
[----:B0-----:R-:W-:Y:S01]  /*29b0*/  LOP3.LUT R21, R23, 0x4, RZ, 0x3c, !PT ;  /* 0x0000000417157812 */ /* 0x001fe200078e3cff */
[C---:B------:R-:W-:Y:S01]  /*29c0*/  FFMA.FTZ R9, R8.reuse, R9, -0.17900948226451873779 ;  /* 0xbe374e4308097423 */ /* 0x040fe20000010009 */
[----:B------:R0:W-:Y:S01]  /*29d0*/  STS [R19+0xc00], R14 ;  /* 0x000c000e13007388 */ /* 0x0001e20000000800 */
[----:B------:R-:W-:Y:S02]  /*29e0*/  FADD R4, R13, -1 ;  /* 0xbf8000000d047421 */ /* 0x000fe40000000000 */
[----:B------:R-:W-:Y:S01]  /*29f0*/  FFMA.FTZ R9, R8, R9, 0.20512372255325317383 ;  /* 0x3e520bf408097423 */ /* 0x000fe20000010009 */
[----:B------:R-:W-:Y:S01]  /*2a00*/  BAR.SYNC.DEFER_BLOCKING 0x0 ;  /* 0x0000000000007b1d */ /* 0x000fe20000010000 */
[----:B------:R-:W-:Y:S01]  /*2a10*/  FFMA.FTZ R13, R4, R25, -0.16845393180847167969 ;  /* 0xbe2c7f30040d7423 */ /* 0x000fe20000010019 */
[----:B------:R-:W-:Y:S01]  /*2a20*/  LOP3.LUT R25, R23, 0x8, RZ, 0x3c, !PT ;  /* 0x0000000817197812 */ /* 0x000fe200078e3cff */
[----:B------:R-:W-:-:S02]  /*2a30*/  FFMA.FTZ R9, R8, R9, -0.24046532809734344482 ;  /* 0xbe763c8b08097423 */ /* 0x000fc40000010009 */
[----:B------:R-:W-:Y:S02]  /*2a40*/  IMAD.MOV.U32 R41, RZ, RZ, c[0x0][0x1c8] ;  /* 0x00007200ff297624 */ /* 0x000fe400078e00ff */
[----:B------:R-:W-:Y:S02]  /*2a50*/  FFMA.FTZ R9, R8, R9, 0.28857114911079406738 ;  /* 0x3e93bf9908097423 */ /* 0x000fe40000010009 */
[----:B------:R-:W-:Y:S02]  /*2a60*/  FFMA.FTZ R13, R4, R13, 0.1716887056827545166 ;  /* 0x3e2fcf2a040d7423 */ /* 0x000fe4000001000d */
[----:B------:R-:W-:Y:S02]  /*2a70*/  FFMA.FTZ R9, R8, R9, -0.36067417263984680176 ;  /* 0xbeb8aa4908097423 */ /* 0x000fe40000010009 */
[----:B------:R-:W-:Y:S02]  /*2a80*/  IMAD R18, R41, 0x2, R16 ;  /* 0x0000000229127824 */ /* 0x000fe400078e0210 */
[----:B------:R-:W-:-:S02]  /*2a90*/  FFMA.FTZ R13, R4, R13, -0.17900948226451873779 ;  /* 0xbe374e43040d7423 */ /* 0x000fc4000001000d */
[----:B------:R-:W-:Y:S01]  /*2aa0*/  FFMA.FTZ R9, R8, R9, 0.48089820146560668945 ;  /* 0x3ef6384a08097423 */ /* 0x000fe20000010009 */
[----:B------:R-:W-:Y:S01]  /*2ab0*/  LEA R12, P4, R18, R7, 0x1 ;  /* 0x00000007120c7211 */ /* 0x000fe200078808ff */
[C---:B------:R-:W-:Y:S02]  /*2ac0*/  IMAD R20, R41.reuse, 0x2, R18 ;  /* 0x0000000229147824 */ /* 0x040fe400078e0212 */
[----:B------:R-:W-:Y:S02]  /*2ad0*/  FFMA.FTZ R13, R4, R13, 0.20512372255325317383 ;  /* 0x3e520bf4040d7423 */ /* 0x000fe4000001000d */
[----:B------:R-:W-:Y:S01]  /*2ae0*/  FFMA.FTZ R9, R8, R9, -0.72134751081466674805 ;  /* 0xbf38aa3b08097423 */ /* 0x000fe20000010009 */
[----:B------:R-:W1:Y:S01]  /*2af0*/  LDS R33, [R23] ;  /* 0x0000000017217984 */ /* 0x000e620000000800 */
[----:B------:R-:W-:Y:S01]  /*2b00*/  FFMA.FTZ R13, R4, R13, -0.24046532809734344482 ;  /* 0xbe763c8b040d7423 */ /* 0x000fe2000001000d */
[----:B0-----:R-:W-:Y:S01]  /*2b10*/  LEA R14, P5, R20, R7, 0x1 ;  /* 0x00000007140e7211 */ /* 0x001fe200078a08ff */
[C---:B------:R-:W-:Y:S01]  /*2b20*/  IMAD R22, R41.reuse, 0x2, R20 ;  /* 0x0000000229167824 */ /* 0x040fe200078e0214 */
[----:B------:R0:W2:Y:S01]  /*2b30*/  LDS R35, [R21] ;  /* 0x0000000015237984 */ /* 0x0000a20000000800 */
[----:B------:R-:W-:Y:S01]  /*2b40*/  FMUL R9, R8, R9 ;  /* 0x0000000908097220 */ /* 0x000fe20000400000 */
[----:B------:R-:W-:Y:S01]  /*2b50*/  LEA.HI.X.SX32 R15, R20, R39, 0x1, P5 ;  /* 0x00000027140f7211 */ /* 0x000fe200028f0eff */
[----:B------:R-:W-:Y:S01]  /*2b60*/  FFMA.FTZ R13, R4, R13, 0.28857114911079406738 ;  /* 0x3e93bf99040d7423 */ /* 0x000fe2000001000d */
[----:B------:R3:W4:Y:S01]  /*2b70*/  LDS R37, [R25] ;  /* 0x0000000019257984 */ /* 0x0007220000000800 */
[----:B------:R-:W-:-:S02]  /*2b80*/  IMAD R24, R41, 0x2, R22 ;  /* 0x0000000229187824 */ /* 0x000fc400078e0216 */
[----:B------:R-:W-:Y:S01]  /*2b90*/  FMUL R9, R8, R9 ;  /* 0x0000000908097220 */ /* 0x000fe20000400000 */
[----:B------:R-:W5:Y:S01]  /*2ba0*/  LDS R29, [R29] ;  /* 0x000000001d1d7984 */ /* 0x000f620000000800 */
[----:B------:R-:W-:Y:S01]  /*2bb0*/  FFMA.FTZ R17, R4, R13, -0.36067417263984680176 ;  /* 0xbeb8aa4904117423 */ /* 0x000fe2000001000d */
[C---:B------:R-:W-:Y:S01]  /*2bc0*/  LEA R26, R41.reuse, R24, 0x1 ;  /* 0x00000018291a7211 */ /* 0x040fe200078e08ff */
[----:B------:R-:W-:Y:S01]  /*2bd0*/  FFMA.FTZ R27, R8, 1.4426950216293334961, R9 ;  /* 0x3fb8aa3b081b7823 */ /* 0x000fe20000010009 */
[----:B------:R-:W-:Y:S01]  /*2be0*/  LEA R8, P3, R16, R7, 0x1 ;  /* 0x0000000710087211 */ /* 0x000fe200078608ff */
[----:B------:R-:W-:Y:S01]  /*2bf0*/  FFMA.FTZ R17, R4, R17, 0.48089820146560668945 ;  /* 0x3ef6384a04117423 */ /* 0x000fe20000010011 */
[-C--:B------:R-:W-:Y:S01]  /*2c00*/  LEA.HI.X.SX32 R13, R18, R39.reuse, 0x1, P4 ;  /* 0x00000027120d7211 */ /* 0x080fe200020f0eff */
[C---:B------:R-:W-:Y:S01]  /*2c10*/  IMAD R28, R41.reuse, 0x2, R26 ;  /* 0x00000002291c7824 */ /* 0x040fe200078e021a */
[----:B------:R-:W-:Y:S01]  /*2c20*/  LEA.HI.X.SX32 R9, R16, R39, 0x1, P3 ;  /* 0x0000002710097211 */ /* 0x000fe200018f0eff */
[----:B0-----:R-:W-:Y:S01]  /*2c30*/  FFMA.FTZ R21, R4, R17, -0.72134751081466674805 ;  /* 0xbf38aa3b04157423 */ /* 0x001fe20000010011 */
[-C--:B------:R-:W-:Y:S01]  /*2c40*/  LEA R16, P3, R22, R7.reuse, 0x1 ;  /* 0x0000000716107211 */ /* 0x080fe200078608ff */
[----:B------:R-:W-:Y:S01]  /*2c50*/  IMAD R30, R41, 0x2, R28 ;  /* 0x00000002291e7824 */ /* 0x000fe200078e021c */
[----:B------:R-:W-:Y:S01]  /*2c60*/  LEA R18, P4, R24, R7, 0x1 ;  /* 0x0000000718127211 */ /* 0x000fe200078808ff */
[----:B------:R-:W-:Y:S01]  /*2c70*/  FMUL R21, R4, R21 ;  /* 0x0000001504157220 */ /* 0x000fe20000400000 */
[-C--:B------:R-:W-:Y:S01]  /*2c80*/  LEA.HI.X.SX32 R17, R22, R39.reuse, 0x1, P3 ;  /* 0x0000002716117211 */ /* 0x080fe200018f0eff */
[----:B------:R-:W-:Y:S01]  /*2c90*/  FADD R0, R0, R27 ;  /* 0x0000001b00007221 */ /* 0x000fe20000000000 */
[----:B------:R-:W-:Y:S01]  /*2ca0*/  LEA.HI.X.SX32 R19, R24, R39, 0x1, P4 ;  /* 0x0000002718137211 */ /* 0x000fe200020f0eff */
[----:B------:R-:W-:Y:S01]  /*2cb0*/  @P1 IMAD.MOV.U32 R27, RZ, RZ, 0x7f800000 ;  /* 0x7f800000ff1b1424 */ /* 0x000fe200078e00ff */
[----:B------:R-:W-:-:S02]  /*2cc0*/  LEA R20, P3, R26, R7, 0x1 ;  /* 0x000000071a147211 */ /* 0x000fc400078608ff */
[-C--:B------:R-:W-:Y:S02]  /*2cd0*/  LEA R22, P4, R28, R7.reuse, 0x1 ;  /* 0x000000071c167211 */ /* 0x080fe400078808ff */
[----:B------:R-:W-:Y:S01]  /*2ce0*/  LEA R24, P5, R30, R7, 0x1 ;  /* 0x000000071e187211 */ /* 0x000fe200078a08ff */
[----:B------:R-:W-:Y:S01]  /*2cf0*/  FMUL R7, R4, R21 ;  /* 0x0000001504077220 */ /* 0x000fe20000400000 */
[-C--:B------:R-:W-:Y:S02]  /*2d00*/  LEA.HI.X.SX32 R21, R26, R39.reuse, 0x1, P3 ;  /* 0x000000271a157211 */ /* 0x080fe400018f0eff */
[----:B------:R-:W-:Y:S01]  /*2d10*/  FSETP.NEU.AND P3, PT, R5, RZ, PT ;  /* 0x000000ff0500720b */ /* 0x000fe20003f6d000 */
[----:B------:R-:W-:Y:S01]  /*2d20*/  FFMA.FTZ R7, R4, 1.4426950216293334961, R7 ;  /* 0x3fb8aa3b04077823 */ /* 0x000fe20000010007 */
[----:B-1----:R0:W-:Y:S01]  /*2d30*/  STG.E.U16 [R8.64], R33 ;  /* 0x0000002108007986 */ /* 0x0021e2000c101506 */
[----:B------:R-:W-:Y:S01]  /*2d40*/  @P2 IMAD.MOV.U32 R4, RZ, RZ, 0x7f800000 ;  /* 0x7f800000ff042424 */ /* 0x000fe200078e00ff */
[----:B------:R-:W-:Y:S01]  /*2d50*/  LEA.HI.X.SX32 R23, R28, R39, 0x1, P4 ;  /* 0x000000271c177211 */ /* 0x000fe200020f0eff */
[----:B------:R-:W-:Y:S01]  /*2d60*/  FADD R7, R10, R7 ;  /* 0x000000070a077221 */ /* 0x000fe20000000000 */
[----:B--2---:R-:W-:Y:S01]  /*2d70*/  PRMT R10, R35, 0x7632, R10 ;  /* 0x00007632230a7816 */ /* 0x004fe2000000000a */
[----:B------:R-:W-:Y:S01]  /*2d80*/  @P2 FFMA.FTZ R0, R5, R4, +INF ;  /* 0x7f80000005002423 */ /* 0x000fe20000010004 */
[C---:B------:R-:W-:Y:S01]  /*2d90*/  FSETP.NEU.AND P2, PT, R6.reuse, RZ, PT ;  /* 0x000000ff0600720b */ /* 0x040fe20003f4d000 */
[----:B------:R-:W-:Y:S01]  /*2da0*/  @P1 FFMA.FTZ R7, R6, R27, +INF ;  /* 0x7f80000006071423 */ /* 0x000fe2000001001b */
[----:B------:R1:W-:Y:S01]  /*2db0*/  STG.E.U16 [R12.64], R35 ;  /* 0x000000230c007986 */ /* 0x0003e2000c101506 */
[----:B---3--:R-:W-:-:S02]  /*2dc0*/  LEA.HI.X.SX32 R25, R30, R39, 0x1, P5 ;  /* 0x000000271e197211 */ /* 0x008fc400028f0eff */
[----:B------:R-:W-:Y:S01]  /*2dd0*/  FSEL R0, R0, -INF , P3 ;  /* 0xff80000000007808 */ /* 0x000fe20001800000 */
[----:B----4-:R2:W-:Y:S01]  /*2de0*/  STG.E.U16 [R14.64], R37 ;  /* 0x000000250e007986 */ /* 0x0105e2000c101506 */
[----:B0-----:R-:W-:Y:S02]  /*2df0*/  PRMT R9, R33, 0x7632, R9 ;  /* 0x0000763221097816 */ /* 0x001fe40000000009 */
[----:B------:R-:W-:Y:S01]  /*2e00*/  FSEL R7, R7, -INF , P2 ;  /* 0xff80000007077808 */ /* 0x000fe20001000000 */
[----:B------:R-:W-:Y:S01]  /*2e10*/  FFMA R6, R0, 0.69314718246459960938, R49 ;  /* 0x3f31721800067823 */ /* 0x000fe20000000031 */
[----:B------:R-:W-:Y:S01]  /*2e20*/  PRMT R0, R37, 0x7632, R0 ;  /* 0x0000763225007816 */ /* 0x000fe20000000000 */
[----:B-----5:R2:W-:Y:S01]  /*2e30*/  STG.E.U16 [R16.64], R29 ;  /* 0x0000001d10007986 */ /* 0x0205e2000c101506 */
[----:B-1----:R-:W-:Y:S01]  /*2e40*/  PRMT R12, R29, 0x7632, R12 ;  /* 0x000076321d0c7816 */ /* 0x002fe2000000000c */
[----:B------:R-:W-:Y:S02]  /*2e50*/  FFMA R7, R7, 0.69314718246459960938, R44 ;  /* 0x3f31721807077823 */ /* 0x000fe4000000002c */
[----:B------:R2:W-:Y:S04]  /*2e60*/  STG.E.U16 [R18.64], R9 ;  /* 0x0000000912007986 */ /* 0x0005e8000c101506 */
[----:B------:R2:W-:Y:S04]  /*2e70*/  STG.E.U16 [R20.64], R10 ;  /* 0x0000000a14007986 */ /* 0x0005e8000c101506 */
[----:B------:R2:W-:Y:S04]  /*2e80*/  STG.E.U16 [R22.64], R0 ;  /* 0x0000000016007986 */ /* 0x0005e8000c101506 */
[----:B------:R2:W-:Y:S04]  /*2e90*/  STG.E.U16 [R24.64], R12 ;  /* 0x0000000c18007986 */ /* 0x0005e8000c101506 */
[----:B------:R-:W-:Y:S06]  /*2ea0*/  BAR.SYNC.DEFER_BLOCKING 0x0 ;  /* 0x0000000000007b1d */ /* 0x000fec0000010000 */
[----:B------:R2:W-:Y:S04]  /*2eb0*/  STS.64 [R11], R6 ;  /* 0x000000060b007388 */ /* 0x0005e80000000a00 */
[----:B------:R-:W-:Y:S06]  /*2ec0*/  BAR.SYNC.DEFER_BLOCKING 0x0 ;  /* 0x0000000000007b1d */ /* 0x000fec0000010000 */
[----:B------:R-:W-:Y:S05]  /*2ed0*/  @P0 EXIT ;  /* 0x000000000000094d */ /* 0x000fea0003800000 */
[----:B--2---:R-:W0:Y:S01]  /*2ee0*/  LDS R31, [R31] ;  /* 0x000000001f1f7984 */ /* 0x004e220000000800 */
[----:B------:R-:W-:-:S02]  /*2ef0*/  IMAD R2, R2, c[0x0][0x1cc], RZ ;  /* 0x0000730002027a24 */ /* 0x000fc400078e02ff */
[C---:B------:R-:W-:Y:S02]  /*2f00*/  IMAD.SHL.U32 R5, R3.reuse, 0x4, RZ ;  /* 0x0000000403057824 */ /* 0x040fe400078e00ff */
[----:B------:R-:W-:Y:S02]  /*2f10*/  IMAD.SHL.U32 R0, R2, 0x4, RZ ;  /* 0x0000000402007824 */ /* 0x000fe400078e00ff */
[----:B------:R-:W-:-:S04]  /*2f20*/  IMAD.HI R4, R3, 0x4, RZ ;  /* 0x0000000403047827 */ /* 0x000fc800078e02ff */
[----:B------:R-:W-:Y:S01]  /*2f30*/  IMAD.HI R3, R2, 0x4, RZ ;  /* 0x0000000402037827 */ /* 0x000fe200078e02ff */
[----:B------:R-:W-:-:S04]  /*2f40*/  IADD3 R2, P0, P1, R5, c[0x0][0x180], R0 ;  /* 0x0000600005027a10 */ /* 0x000fc8000791e000 */
[----:B------:R-:W-:-:S05]  /*2f50*/  IADD3.X R3, R4, c[0x0][0x184], R3, P0, P1 ;  /* 0x0000610004037a10 */ /* 0x000fca00007e2403 */
[----:B0-----:R-:W-:Y:S01]  /*2f60*/  STG.E [R2.64], R31 ;  /* 0x0000001f02007986 */ /* 0x001fe2000c101906 */
[----:B------:R-:W-:Y:S05]  /*2f70*/  EXIT ;  /* 0x000000000000794d */ /* 0x000fea0003800000 */
.L_x_2:
[----:B------:R-:W-:-:S00]  /*2f80*/  BRA `(.L_x_2) ;  /* 0xfffffff000007947 */ /* 0x000fc0000383ffff */
[----:B------:R-:W-:-:S00]  /*2f90*/  NOP ;  /* 0x0000000000007918 */ /* 0x000fc00000000000 */
        /* <DEDUP_REMOVED lines=14> */
.L_x_3:


//--------------------- .nv.global.init           --------------------------
	.section	.nv.global.init,"aw",@progbits
.nv.global.init:
	.type		_$_str,@object
	.size		_$_str,(.L_0 - _$_str)
_$_str:
        /*0000*/ 	.byte	0x5f, 0x5f, 0x43, 0x55, 0x44, 0x41, 0x5f, 0x46, 0x54, 0x5a, 0x00
.L_0:


//--------------------- .nv.shared.attn_fwd       --------------------------
	.section	.nv.shared.attn_fwd,"aw",@nobits
	.sectionflags	@""
	.align	16
